	.target	sm_100a

	.elftype	@"ET_EXEC"


//--------------------- .note.nv.tkinfo           --------------------------
	.section	.note.nv.tkinfo,"",@"SHT_NOTE"
	.sectionflags	@"SHF_NOTE_NV_TKINFO"
	.tkinfo
        /*0018*/ 	.word	0x00000002
        /*0030*/ 	.string	""
        /*0030*/ 	.string	"ptxas"
        /*0030*/ 	.string	"Cuda compilation tools, release 13.0, V13.0.88"
        /*0030*/ 	.string	"Build cuda_13.0.r13.0/compiler.36424714_0"
        /*0030*/ 	.string	"-arch sm_100a -m 64 "



//--------------------- .note.nv.cuinfo           --------------------------
	.section	.note.nv.cuinfo,"",@"SHT_NOTE"
	.sectionflags	@"SHF_NOTE_NV_CUINFO"
        /*0018*/ 	.short	0x0002
        /*001a*/ 	.short	0x0064
        /*001c*/ 	.short	0x0082
	.zero		2


//--------------------- .nv.info                  --------------------------
	.section	.nv.info,"",@"SHT_CUDA_INFO"
	.align	4


	//----- nvinfo : EIATTR_REGCOUNT
	.align		4
        /*0000*/ 	.byte	0x04, 0x2f
        /*0002*/ 	.short	(.L_20 - .L_19)
	.align		4
.L_19:
        /*0004*/ 	.word	index@(_ZN7cutlass13device_kernelINS_4gemm6kernel13GemmUniversalIN4cute5tupleIJiiiiEEENS1_10collective13CollectiveMmaINS1_35MainloopSm100TmaUmmaWarpSpecializedILi16ELi2ELi4ENS5_IJNS4_1CILi2EEENSA_ILi1EEESC_EEEEENS5_IJNSA_ILi128EEENSA_ILi256EEENSA_ILi64EEEEEENS_12float_e4m3_tENS5_IJlSC_lEEESJ_SK_NS4_8TiledMMAINS4_8MMA_AtomIJNS4_10MMA_TraitsINS4_25SM100_MMA_F8F6F4_2x1SM_SSEJSJ_SJ_fSF_SG_NS4_17integral_constantINS4_4UMMA5MajorELSR_0EEESS_NSP_INSQ_7ScaleInELST_0EEESU_EEEEEENS4_6LayoutINS5_IJSC_SC_SC_EEENS5_IJNSA_ILi0EEESZ_SZ_EEEEENS5_IJNS4_10UnderscoreES12_S12_EEEEENS4_18SM100_TMA_2SM_LOADENS4_14ComposedLayoutINS4_7SwizzleILi2ELi4ELi3EEENS4_18smem_ptr_flag_bitsILi8EEENSX_INS5_IJNSA_ILi8EEESH_EEENS5_IJSH_SC_EEEEEEEvNS4_8identityES15_S1F_vS1G_EENS_8epilogue10collective18CollectiveEpilogueINS1I_23Sm100TmaWarpSpecializedILi4ELi2ELi32ELb0ELb0EEEJNS5_IJSH_SG_SH_EEENS5_IJNSX_ISH_SC_EENSX_INS5_IJNSA_ILi32EEESB_EEENS5_IJSC_SF_EEEEEEEESJ_SK_SJ_SK_NS1I_6fusion15FusionCallbacksIS1M_NS1U_23LinCombPerRowBiasEltActINS1I_6thread4ReLuESJ_fSJ_SJ_fLi16ELNS_15FloatRoundStyleE2EEES1N_S1T_JEEENS4_5SM1004TMEM4LOAD26SM100_TMEM_LOAD_32dp32b32xENS4_13SM90_TMA_LOADENS16_INS17_ILi1ELi4ELi3EEES1A_NSX_INS5_IJS1B_S1P_EEENS5_IJS1P_SC_EEEEEEENS4_39AutoVectorizingCopyWithAssumedAlignmentILi128EEENS4_14SM90_TMA_STOREES2B_S2D_S2D_EEEvvEEEEvNT_6ParamsE)
        /*0008*/ 	.word	0x0000007c


	//----- nvinfo : EIATTR_FRAME_SIZE
	.align		4
.L_20:
        /*000c*/ 	.byte	0x04, 0x11
        /*000e*/ 	.short	(.L_22 - .L_21)
	.align		4
.L_21:
        /*0010*/ 	.word	index@($__internal_2_$__cuda_sm10x_tcgen05_guardrail_trap_unallocated_columns_being_dealloced)
        /*0014*/ 	.word	0x00000000


	//----- nvinfo : EIATTR_FRAME_SIZE
	.align		4
.L_22:
        /*0018*/ 	.byte	0x04, 0x11
        /*001a*/ 	.short	(.L_24 - .L_23)
	.align		4
.L_23:
        /*001c*/ 	.word	index@($__internal_1_$__cuda_sm10x_tcgen05_guardrail_trap_phase_invalid_during_alloc)
        /*0020*/ 	.word	0x00000000


	//----- nvinfo : EIATTR_FRAME_SIZE
	.align		4
.L_24:
        /*0024*/ 	.byte	0x04, 0x11
        /*0026*/ 	.short	(.L_26 - .L_25)
	.align		4
.L_25:
        /*0028*/ 	.word	index@($__internal_0_$__cuda_sm10x_tcgen05_guardrail_trap_col_being_dealloced_not_returned_by_alloc)
        /*002c*/ 	.word	0x00000000


	//----- nvinfo : EIATTR_FRAME_SIZE
	.align		4
.L_26:
        /*0030*/ 	.byte	0x04, 0x11
        /*0032*/ 	.short	(.L_28 - .L_27)
	.align		4
.L_27:
        /*0034*/ 	.word	index@(_ZN7cutlass13device_kernelINS_4gemm6kernel13GemmUniversalIN4cute5tupleIJiiiiEEENS1_10collective13CollectiveMmaINS1_35MainloopSm100TmaUmmaWarpSpecializedILi16ELi2ELi4ENS5_IJNS4_1CILi2EEENSA_ILi1EEESC_EEEEENS5_IJNSA_ILi128EEENSA_ILi256EEENSA_ILi64EEEEEENS_12float_e4m3_tENS5_IJlSC_lEEESJ_SK_NS4_8TiledMMAINS4_8MMA_AtomIJNS4_10MMA_TraitsINS4_25SM100_MMA_F8F6F4_2x1SM_SSEJSJ_SJ_fSF_SG_NS4_17integral_constantINS4_4UMMA5MajorELSR_0EEESS_NSP_INSQ_7ScaleInELST_0EEESU_EEEEEENS4_6LayoutINS5_IJSC_SC_SC_EEENS5_IJNSA_ILi0EEESZ_SZ_EEEEENS5_IJNS4_10UnderscoreES12_S12_EEEEENS4_18SM100_TMA_2SM_LOADENS4_14ComposedLayoutINS4_7SwizzleILi2ELi4ELi3EEENS4_18smem_ptr_flag_bitsILi8EEENSX_INS5_IJNSA_ILi8EEESH_EEENS5_IJSH_SC_EEEEEEEvNS4_8identityES15_S1F_vS1G_EENS_8epilogue10collective18CollectiveEpilogueINS1I_23Sm100TmaWarpSpecializedILi4ELi2ELi32ELb0ELb0EEEJNS5_IJSH_SG_SH_EEENS5_IJNSX_ISH_SC_EENSX_INS5_IJNSA_ILi32EEESB_EEENS5_IJSC_SF_EEEEEEEESJ_SK_SJ_SK_NS1I_6fusion15FusionCallbacksIS1M_NS1U_23LinCombPerRowBiasEltActINS1I_6thread4ReLuESJ_fSJ_SJ_fLi16ELNS_15FloatRoundStyleE2EEES1N_S1T_JEEENS4_5SM1004TMEM4LOAD26SM100_TMEM_LOAD_32dp32b32xENS4_13SM90_TMA_LOADENS16_INS17_ILi1ELi4ELi3EEES1A_NSX_INS5_IJS1B_S1P_EEENS5_IJS1P_SC_EEEEEEENS4_39AutoVectorizingCopyWithAssumedAlignmentILi128EEENS4_14SM90_TMA_STOREES2B_S2D_S2D_EEEvvEEEEvNT_6ParamsE)
        /*0038*/ 	.word	0x00000000


	//----- nvinfo : EIATTR_MIN_STACK_SIZE
	.align		4
.L_28:
        /*003c*/ 	.byte	0x04, 0x12
        /*003e*/ 	.short	(.L_30 - .L_29)
	.align		4
.L_29:
        /*0040*/ 	.word	index@(_ZN7cutlass13device_kernelINS_4gemm6kernel13GemmUniversalIN4cute5tupleIJiiiiEEENS1_10collective13CollectiveMmaINS1_35MainloopSm100TmaUmmaWarpSpecializedILi16ELi2ELi4ENS5_IJNS4_1CILi2EEENSA_ILi1EEESC_EEEEENS5_IJNSA_ILi128EEENSA_ILi256EEENSA_ILi64EEEEEENS_12float_e4m3_tENS5_IJlSC_lEEESJ_SK_NS4_8TiledMMAINS4_8MMA_AtomIJNS4_10MMA_TraitsINS4_25SM100_MMA_F8F6F4_2x1SM_SSEJSJ_SJ_fSF_SG_NS4_17integral_constantINS4_4UMMA5MajorELSR_0EEESS_NSP_INSQ_7ScaleInELST_0EEESU_EEEEEENS4_6LayoutINS5_IJSC_SC_SC_EEENS5_IJNSA_ILi0EEESZ_SZ_EEEEENS5_IJNS4_10UnderscoreES12_S12_EEEEENS4_18SM100_TMA_2SM_LOADENS4_14ComposedLayoutINS4_7SwizzleILi2ELi4ELi3EEENS4_18smem_ptr_flag_bitsILi8EEENSX_INS5_IJNSA_ILi8EEESH_EEENS5_IJSH_SC_EEEEEEEvNS4_8identityES15_S1F_vS1G_EENS_8epilogue10collective18CollectiveEpilogueINS1I_23Sm100TmaWarpSpecializedILi4ELi2ELi32ELb0ELb0EEEJNS5_IJSH_SG_SH_EEENS5_IJNSX_ISH_SC_EENSX_INS5_IJNSA_ILi32EEESB_EEENS5_IJSC_SF_EEEEEEEESJ_SK_SJ_SK_NS1I_6fusion15FusionCallbacksIS1M_NS1U_23LinCombPerRowBiasEltActINS1I_6thread4ReLuESJ_fSJ_SJ_fLi16ELNS_15FloatRoundStyleE2EEES1N_S1T_JEEENS4_5SM1004TMEM4LOAD26SM100_TMEM_LOAD_32dp32b32xENS4_13SM90_TMA_LOADENS16_INS17_ILi1ELi4ELi3EEES1A_NSX_INS5_IJS1B_S1P_EEENS5_IJS1P_SC_EEEEEEENS4_39AutoVectorizingCopyWithAssumedAlignmentILi128EEENS4_14SM90_TMA_STOREES2B_S2D_S2D_EEEvvEEEEvNT_6ParamsE)
        /*0044*/ 	.word	0x00000000
.L_30:


//--------------------- .nv.compat                --------------------------
	.section	.nv.compat,"",@"SHT_CUDA_COMPAT_INFO"
	.align	4
        /*0000*/ 	.byte	0x02, 0x09, 0x01, 0x00, 0x02, 0x02, 0x02, 0x00, 0x02, 0x05, 0x05, 0x00, 0x03, 0x07, 0x01, 0x01
        /*0010*/ 	.byte	0x02, 0x03, 0x01, 0x00, 0x02, 0x06, 0x01, 0x00, 0x04, 0x0b, 0x08, 0x00, 0x09, 0x00, 0x00, 0x00
        /*0020*/ 	.byte	0x00, 0x00, 0x00, 0x00


//--------------------- .nv.info._ZN7cutlass13device_kernelINS_4gemm6kernel13GemmUniversalIN4cute5tupleIJiiiiEEENS1_10collective13CollectiveMmaINS1_35MainloopSm100TmaUmmaWarpSpecializedILi16ELi2ELi4ENS5_IJNS4_1CILi2EEENSA_ILi1EEESC_EEEEENS5_IJNSA_ILi128EEENSA_ILi256EEENSA_ILi64EEEEEENS_12float_e4m3_tENS5_IJlSC_lEEESJ_SK_NS4_8TiledMMAINS4_8MMA_AtomIJNS4_10MMA_TraitsINS4_25SM100_MMA_F8F6F4_2x1SM_SSEJSJ_SJ_fSF_SG_NS4_17integral_constantINS4_4UMMA5MajorELSR_0EEESS_NSP_INSQ_7ScaleInELST_0EEESU_EEEEEENS4_6LayoutINS5_IJSC_SC_SC_EEENS5_IJNSA_ILi0EEESZ_SZ_EEEEENS5_IJNS4_10UnderscoreES12_S12_EEEEENS4_18SM100_TMA_2SM_LOADENS4_14ComposedLayoutINS4_7SwizzleILi2ELi4ELi3EEENS4_18smem_ptr_flag_bitsILi8EEENSX_INS5_IJNSA_ILi8EEESH_EEENS5_IJSH_SC_EEEEEEEvNS4_8identityES15_S1F_vS1G_EENS_8epilogue10collective18CollectiveEpilogueINS1I_23Sm100TmaWarpSpecializedILi4ELi2ELi32ELb0ELb0EEEJNS5_IJSH_SG_SH_EEENS5_IJNSX_ISH_SC_EENSX_INS5_IJNSA_ILi32EEESB_EEENS5_IJSC_SF_EEEEEEEESJ_SK_SJ_SK_NS1I_6fusion15FusionCallbacksIS1M_NS1U_23LinCombPerRowBiasEltActINS1I_6thread4ReLuESJ_fSJ_SJ_fLi16ELNS_15FloatRoundStyleE2EEES1N_S1T_JEEENS4_5SM1004TMEM4LOAD26SM100_TMEM_LOAD_32dp32b32xENS4_13SM90_TMA_LOADENS16_INS17_ILi1ELi4ELi3EEES1A_NSX_INS5_IJS1B_S1P_EEENS5_IJS1P_SC_EEEEEEENS4_39AutoVectorizingCopyWithAssumedAlignmentILi128EEENS4_14SM90_TMA_STOREES2B_S2D_S2D_EEEvvEEEEvNT_6ParamsE --------------------------
	.section	.nv.info._ZN7cutlass13device_kernelINS_4gemm6kernel13GemmUniversalIN4cute5tupleIJiiiiEEENS1_10collective13CollectiveMmaINS1_35MainloopSm100TmaUmmaWarpSpecializedILi16ELi2ELi4ENS5_IJNS4_1CILi2EEENSA_ILi1EEESC_EEEEENS5_IJNSA_ILi128EEENSA_ILi256EEENSA_ILi64EEEEEENS_12float_e4m3_tENS5_IJlSC_lEEESJ_SK_NS4_8TiledMMAINS4_8MMA_AtomIJNS4_10MMA_TraitsINS4_25SM100_MMA_F8F6F4_2x1SM_SSEJSJ_SJ_fSF_SG_NS4_17integral_constantINS4_4UMMA5MajorELSR_0EEESS_NSP_INSQ_7ScaleInELST_0EEESU_EEEEEENS4_6LayoutINS5_IJSC_SC_SC_EEENS5_IJNSA_ILi0EEESZ_SZ_EEEEENS5_IJNS4_10UnderscoreES12_S12_EEEEENS4_18SM100_TMA_2SM_LOADENS4_14ComposedLayoutINS4_7SwizzleILi2ELi4ELi3EEENS4_18smem_ptr_flag_bitsILi8EEENSX_INS5_IJNSA_ILi8EEESH_EEENS5_IJSH_SC_EEEEEEEvNS4_8identityES15_S1F_vS1G_EENS_8epilogue10collective18CollectiveEpilogueINS1I_23Sm100TmaWarpSpecializedILi4ELi2ELi32ELb0ELb0EEEJNS5_IJSH_SG_SH_EEENS5_IJNSX_ISH_SC_EENSX_INS5_IJNSA_ILi32EEESB_EEENS5_IJSC_SF_EEEEEEEESJ_SK_SJ_SK_NS1I_6fusion15FusionCallbacksIS1M_NS1U_23LinCombPerRowBiasEltActINS1I_6thread4ReLuESJ_fSJ_SJ_fLi16ELNS_15FloatRoundStyleE2EEES1N_S1T_JEEENS4_5SM1004TMEM4LOAD26SM100_TMEM_LOAD_32dp32b32xENS4_13SM90_TMA_LOADENS16_INS17_ILi1ELi4ELi3EEES1A_NSX_INS5_IJS1B_S1P_EEENS5_IJS1P_SC_EEEEEEENS4_39AutoVectorizingCopyWithAssumedAlignmentILi128EEENS4_14SM90_TMA_STOREES2B_S2D_S2D_EEEvvEEEEvNT_6ParamsE,"",@"SHT_CUDA_INFO"
	.sectionflags	@""
	.align	4


	//----- nvinfo : EIATTR_CUDA_API_VERSION
	.align		4
        /*0000*/ 	.byte	0x04, 0x37
        /*0002*/ 	.short	(.L_32 - .L_31)
.L_31:
        /*0004*/ 	.word	0x00000082


	//----- nvinfo : EIATTR_KPARAM_INFO
	.align		4
.L_32:
        /*0008*/ 	.byte	0x04, 0x17
        /*000a*/ 	.short	(.L_34 - .L_33)
.L_33:
        /*000c*/ 	.word	0x00000000
        /*0010*/ 	.short	0x0000
        /*0012*/ 	.short	0x0000
        /*0014*/ 	.byte	0x00, 0xf0, 0x01, 0x20


	//----- nvinfo : EIATTR_AT_ENTRY_FRAGMENTS
	.align		4
.L_34:
        /*0018*/ 	.byte	0x04, 0x4f
        /*001a*/ 	.short	(.L_36 - .L_35)


	//   ....[0]....
.L_35:
        /*001c*/ 	.word	0x00000007


	//----- nvinfo : EIATTR_RESERVED_SMEM_USED
	.align		4
.L_36:
        /*0020*/ 	.byte	0x01, 0x41
	.zero		2


	//----- nvinfo : EIATTR_SPARSE_MMA_MASK
	.align		4
        /*0024*/ 	.byte	0x03, 0x50
        /*0026*/ 	.short	0x0000


	//----- nvinfo : EIATTR_TCGEN05_2CTA_USED
	.align		4
        /*0028*/ 	.byte	0x01, 0x52
	.zero		2


	//----- nvinfo : EIATTR_MAXREG_COUNT
	.align		4
        /*002c*/ 	.byte	0x03, 0x1b
        /*002e*/ 	.short	0x00ff


	//----- nvinfo : EIATTR_NUM_BARRIERS
	.align		4
        /*0030*/ 	.byte	0x02, 0x4c
        /*0032*/ 	.byte	0x07
	.zero		1


	//----- nvinfo : EIATTR_EXTERNS
	.align		4
        /*0034*/ 	.byte	0x04, 0x0f
        /*0036*/ 	.short	(.L_38 - .L_37)


	//   ....[0]....
	.align		4
.L_37:
        /*0038*/ 	.word	index@(__assertfail)


	//----- nvinfo : EIATTR_MERCURY_ISA_VERSION
	.align		4
.L_38:
        /*003c*/ 	.byte	0x03, 0x5f
        /*003e*/ 	.short	0x0101


	//----- nvinfo : EIATTR_INT_WARP_WIDE_INSTR_OFFSETS
	.align		4
        /*0040*/ 	.byte	0x04, 0x31
        /*0042*/ 	.short	(.L_40 - .L_39)


	//   ....[0]....
.L_39:
        /*0044*/ 	.word	0x00000e90


	//   ....[1]....
        /*0048*/ 	.word	0x00000f30


	//   ....[2]....
        /*004c*/ 	.word	0x00002280


	//   ....[3]....
        /*0050*/ 	.word	0x00004720


	//   ....[4]....
        /*0054*/ 	.word	0x00004750


	//   ....[5]....
        /*0058*/ 	.word	0x000047a0


	//   ....[6]....
        /*005c*/ 	.word	0x000050c0


	//   ....[7]....
        /*0060*/ 	.word	0x000050e0


	//   ....[8]....
        /*0064*/ 	.word	0x000051c0


	//   ....[9]....
        /*0068*/ 	.word	0x00005280


	//   ....[10]....
        /*006c*/ 	.word	0x000052a0


	//   ....[11]....
        /*0070*/ 	.word	0x00005370


	//   ....[12]....
        /*0074*/ 	.word	0x00005460


	//   ....[13]....
        /*0078*/ 	.word	0x00005480


	//   ....[14]....
        /*007c*/ 	.word	0x00005580


	//   ....[15]....
        /*0080*/ 	.word	0x00005730


	//   ....[16]....
        /*0084*/ 	.word	0x00005740


	//   ....[17]....
        /*0088*/ 	.word	0x000058d0


	//   ....[18]....
        /*008c*/ 	.word	0x00006960


	//----- nvinfo : EIATTR_COOP_GROUP_MASK_REGIDS
	.align		4
.L_40:
        /*0090*/ 	.byte	0x04, 0x29
        /*0092*/ 	.short	(.L_42 - .L_41)


	//   ....[0]....
.L_41:
        /*0094*/ 	.word	0xffffffff


	//   ....[1]....
        /*0098*/ 	.word	0xffffffff


	//   ....[2]....
        /*009c*/ 	.word	0xffffffff


	//   ....[3]....
        /*00a0*/ 	.word	0xffffffff


	//   ....[4]....
        /*00a4*/ 	.word	0xffffffff


	//   ....[5]....
        /*00a8*/ 	.word	0xffffffff


	//   ....[6]....
        /*00ac*/ 	.word	0xffffffff


	//   ....[7]....
        /*00b0*/ 	.word	0xffffffff


	//   ....[8]....
        /*00b4*/ 	.word	0xffffffff


	//   ....[9]....
        /*00b8*/ 	.word	0xffffffff


	//   ....[10]....
        /*00bc*/ 	.word	0xffffffff


	//   ....[11]....
        /*00c0*/ 	.word	0xffffffff


	//   ....[12]....
        /*00c4*/ 	.word	0xffffffff


	//   ....[13]....
        /*00c8*/ 	.word	0xffffffff


	//----- nvinfo : EIATTR_COOP_GROUP_INSTR_OFFSETS
	.align		4
.L_42:
        /*00cc*/ 	.byte	0x04, 0x28
        /*00ce*/ 	.short	(.L_44 - .L_43)


	//   ....[0]....
.L_43:
        /*00d0*/ 	.word	0x000000c0


	//   ....[1]....
        /*00d4*/ 	.word	0x000004d0


	//   ....[2]....
        /*00d8*/ 	.word	0x00000800


	//   ....[3]....
        /*00dc*/ 	.word	0x00000990


	//   ....[4]....
        /*00e0*/ 	.word	0x00000a80


	//   ....[5]....
        /*00e4*/ 	.word	0x00000be0


	//   ....[6]....
        /*00e8*/ 	.word	0x00000d70


	//   ....[7]....
        /*00ec*/ 	.word	0x00000fb0


	//   ....[8]....
        /*00f0*/ 	.word	0x00002160


	//   ....[9]....
        /*00f4*/ 	.word	0x000035f0


	//   ....[10]....
        /*00f8*/ 	.word	0x00003ac0


	//   ....[11]....
        /*00fc*/ 	.word	0x00003af0


	//   ....[12]....
        /*0100*/ 	.word	0x00004630


	//   ....[13]....
        /*0104*/ 	.word	0x00004840


	//----- nvinfo : EIATTR_VRC_CTA_INIT_COUNT
	.align		4
.L_44:
        /*0108*/ 	.byte	0x02, 0x4a
        /*010a*/ 	.byte	0x80
	.zero		1


	//----- nvinfo : EIATTR_SYSCALL_OFFSETS
	.align		4
        /*010c*/ 	.byte	0x04, 0x46
        /*010e*/ 	.short	(.L_46 - .L_45)


	//   ....[0]....
.L_45:
        /*0110*/ 	.word	0x000063d0


	//   ....[1]....
        /*0114*/ 	.word	0x00006510


	//   ....[2]....
        /*0118*/ 	.word	0x00006f00


	//   ....[3]....
        /*011c*/ 	.word	0x00007cf0


	//   ....[4]....
        /*0120*/ 	.word	0x00008a90


	//   ....[5]....
        /*0124*/ 	.word	0x00009850


	//----- nvinfo : EIATTR_MBARRIER_INSTR_OFFSETS
	.align		4
.L_46:
        /*0128*/ 	.byte	0x04, 0x39
        /*012a*/ 	.short	(.L_48 - .L_47)


	//   ....[0]....
.L_47:
        /*012c*/ 	.word	0x000005e0
        /*0130*/ 	.word	0x000000ff
        /*0134*/ 	.word	0x00000000
        /*0138*/ 	.short	0x0100
        /*013a*/ 	.byte	0x07
	.zero		1


	//   ....[1]....
        /*013c*/ 	.word	0x000005f0
        /*0140*/ 	.word	0x000000ff
        /*0144*/ 	.word	0x00000080
        /*0148*/ 	.short	0x0100
        /*014a*/ 	.byte	0x07
	.zero		1


	//   ....[2]....
        /*014c*/ 	.word	0x00000600
        /*0150*/ 	.word	0x000000ff
        /*0154*/ 	.word	0x00000008
        /*0158*/ 	.short	0x0100
        /*015a*/ 	.byte	0x07
	.zero		1


	//   ....[3]....
        /*015c*/ 	.word	0x00000610
        /*0160*/ 	.word	0x000000ff
        /*0164*/ 	.word	0x00000088
        /*0168*/ 	.short	0x0100
        /*016a*/ 	.byte	0x07
	.zero		1


	//   ....[4]....
        /*016c*/ 	.word	0x00000620
        /*0170*/ 	.word	0x000000ff
        /*0174*/ 	.word	0x00000010
        /*0178*/ 	.short	0x0100
        /*017a*/ 	.byte	0x07
	.zero		1


	//   ....[5]....
        /*017c*/ 	.word	0x00000630
        /*0180*/ 	.word	0x000000ff
        /*0184*/ 	.word	0x00000090
        /*0188*/ 	.short	0x0100
        /*018a*/ 	.byte	0x07
	.zero		1


	//   ....[6]....
        /*018c*/ 	.word	0x00000640
        /*0190*/ 	.word	0x000000ff
        /*0194*/ 	.word	0x00000018
        /*0198*/ 	.short	0x0100
        /*019a*/ 	.byte	0x07
	.zero		1


	//   ....[7]....
        /*019c*/ 	.word	0x00000650
        /*01a0*/ 	.word	0x000000ff
        /*01a4*/ 	.word	0x00000098
        /*01a8*/ 	.short	0x0100
        /*01aa*/ 	.byte	0x07
	.zero		1


	//   ....[8]....
        /*01ac*/ 	.word	0x00000660
        /*01b0*/ 	.word	0x000000ff
        /*01b4*/ 	.word	0x00000020
        /*01b8*/ 	.short	0x0100
        /*01ba*/ 	.byte	0x07
	.zero		1


	//   ....[9]....
        /*01bc*/ 	.word	0x00000670
        /*01c0*/ 	.word	0x000000ff
        /*01c4*/ 	.word	0x000000a0
        /*01c8*/ 	.short	0x0100
        /*01ca*/ 	.byte	0x07
	.zero		1


	//   ....[10]....
        /*01cc*/ 	.word	0x00000680
        /*01d0*/ 	.word	0x000000ff
        /*01d4*/ 	.word	0x00000028
        /*01d8*/ 	.short	0x0100
        /*01da*/ 	.byte	0x07
	.zero		1


	//   ....[11]....
        /*01dc*/ 	.word	0x00000690
        /*01e0*/ 	.word	0x000000ff
        /*01e4*/ 	.word	0x000000a8
        /*01e8*/ 	.short	0x0100
        /*01ea*/ 	.byte	0x07
	.zero		1


	//   ....[12]....
        /*01ec*/ 	.word	0x000006a0
        /*01f0*/ 	.word	0x000000ff
        /*01f4*/ 	.word	0x00000030
        /*01f8*/ 	.short	0x0100
        /*01fa*/ 	.byte	0x07
	.zero		1


	//   ....[13]....
        /*01fc*/ 	.word	0x000006b0
        /*0200*/ 	.word	0x000000ff
        /*0204*/ 	.word	0x000000b0
        /*0208*/ 	.short	0x0100
        /*020a*/ 	.byte	0x07
	.zero		1


	//   ....[14]....
        /*020c*/ 	.word	0x000006c0
        /*0210*/ 	.word	0x000000ff
        /*0214*/ 	.word	0x00000038
        /*0218*/ 	.short	0x0100
        /*021a*/ 	.byte	0x07
	.zero		1


	//   ....[15]....
        /*021c*/ 	.word	0x000006d0
        /*0220*/ 	.word	0x000000ff
        /*0224*/ 	.word	0x000000b8
        /*0228*/ 	.short	0x0100
        /*022a*/ 	.byte	0x07
	.zero		1


	//   ....[16]....
        /*022c*/ 	.word	0x000006e0
        /*0230*/ 	.word	0x000000ff
        /*0234*/ 	.word	0x00000040
        /*0238*/ 	.short	0x0100
        /*023a*/ 	.byte	0x07
	.zero		1


	//   ....[17]....
        /*023c*/ 	.word	0x000006f0
        /*0240*/ 	.word	0x000000ff
        /*0244*/ 	.word	0x000000c0
        /*0248*/ 	.short	0x0100
        /*024a*/ 	.byte	0x07
	.zero		1


	//   ....[18]....
        /*024c*/ 	.word	0x00000700
        /*0250*/ 	.word	0x000000ff
        /*0254*/ 	.word	0x00000048
        /*0258*/ 	.short	0x0100
        /*025a*/ 	.byte	0x07
	.zero		1


	//   ....[19]....
        /*025c*/ 	.word	0x00000710
        /*0260*/ 	.word	0x000000ff
        /*0264*/ 	.word	0x000000c8
        /*0268*/ 	.short	0x0100
        /*026a*/ 	.byte	0x07
	.zero		1


	//   ....[20]....
        /*026c*/ 	.word	0x00000720
        /*0270*/ 	.word	0x000000ff
        /*0274*/ 	.word	0x00000050
        /*0278*/ 	.short	0x0100
        /*027a*/ 	.byte	0x07
	.zero		1


	//   ....[21]....
        /*027c*/ 	.word	0x00000730
        /*0280*/ 	.word	0x000000ff
        /*0284*/ 	.word	0x000000d0
        /*0288*/ 	.short	0x0100
        /*028a*/ 	.byte	0x07
	.zero		1


	//   ....[22]....
        /*028c*/ 	.word	0x00000740
        /*0290*/ 	.word	0x000000ff
        /*0294*/ 	.word	0x00000058
        /*0298*/ 	.short	0x0100
        /*029a*/ 	.byte	0x07
	.zero		1


	//   ....[23]....
        /*029c*/ 	.word	0x00000750
        /*02a0*/ 	.word	0x000000ff
        /*02a4*/ 	.word	0x000000d8
        /*02a8*/ 	.short	0x0100
        /*02aa*/ 	.byte	0x07
	.zero		1


	//   ....[24]....
        /*02ac*/ 	.word	0x00000760
        /*02b0*/ 	.word	0x000000ff
        /*02b4*/ 	.word	0x00000060
        /*02b8*/ 	.short	0x0100
        /*02ba*/ 	.byte	0x07
	.zero		1


	//   ....[25]....
        /*02bc*/ 	.word	0x00000770
        /*02c0*/ 	.word	0x000000ff
        /*02c4*/ 	.word	0x000000e0
        /*02c8*/ 	.short	0x0100
        /*02ca*/ 	.byte	0x07
	.zero		1


	//   ....[26]....
        /*02cc*/ 	.word	0x00000780
        /*02d0*/ 	.word	0x000000ff
        /*02d4*/ 	.word	0x00000068
        /*02d8*/ 	.short	0x0100
        /*02da*/ 	.byte	0x07
	.zero		1


	//   ....[27]....
        /*02dc*/ 	.word	0x00000790
        /*02e0*/ 	.word	0x000000ff
        /*02e4*/ 	.word	0x000000e8
        /*02e8*/ 	.short	0x0100
        /*02ea*/ 	.byte	0x07
	.zero		1


	//   ....[28]....
        /*02ec*/ 	.word	0x000007a0
        /*02f0*/ 	.word	0x000000ff
        /*02f4*/ 	.word	0x00000070
        /*02f8*/ 	.short	0x0100
        /*02fa*/ 	.byte	0x07
	.zero		1


	//   ....[29]....
        /*02fc*/ 	.word	0x000007b0
        /*0300*/ 	.word	0x000000ff
        /*0304*/ 	.word	0x000000f0
        /*0308*/ 	.short	0x0100
        /*030a*/ 	.byte	0x07
	.zero		1


	//   ....[30]....
        /*030c*/ 	.word	0x000007c0
        /*0310*/ 	.word	0x000000ff
        /*0314*/ 	.word	0x00000078
        /*0318*/ 	.short	0x0100
        /*031a*/ 	.byte	0x07
	.zero		1


	//   ....[31]....
        /*031c*/ 	.word	0x000007d0
        /*0320*/ 	.word	0x000000ff
        /*0324*/ 	.word	0x000000f8
        /*0328*/ 	.short	0x0100
        /*032a*/ 	.byte	0x07
	.zero		1


	//   ....[32]....
        /*032c*/ 	.word	0x00000900
        /*0330*/ 	.word	0x000000ff
        /*0334*/ 	.word	0x00000100
        /*0338*/ 	.short	0x0100
        /*033a*/ 	.byte	0x08
	.zero		1


	//   ....[33]....
        /*033c*/ 	.word	0x00000910
        /*0340*/ 	.word	0x000000ff
        /*0344*/ 	.word	0x00000120
        /*0348*/ 	.short	0x0100
        /*034a*/ 	.byte	0x08
	.zero		1


	//   ....[34]....
        /*034c*/ 	.word	0x00000920
        /*0350*/ 	.word	0x000000ff
        /*0354*/ 	.word	0x00000108
        /*0358*/ 	.short	0x0100
        /*035a*/ 	.byte	0x08
	.zero		1


	//   ....[35]....
        /*035c*/ 	.word	0x00000930
        /*0360*/ 	.word	0x000000ff
        /*0364*/ 	.word	0x00000128
        /*0368*/ 	.short	0x0100
        /*036a*/ 	.byte	0x08
	.zero		1


	//   ....[36]....
        /*036c*/ 	.word	0x00000940
        /*0370*/ 	.word	0x000000ff
        /*0374*/ 	.word	0x00000110
        /*0378*/ 	.short	0x0100
        /*037a*/ 	.byte	0x08
	.zero		1


	//   ....[37]....
        /*037c*/ 	.word	0x00000950
        /*0380*/ 	.word	0x000000ff
        /*0384*/ 	.word	0x00000130
        /*0388*/ 	.short	0x0100
        /*038a*/ 	.byte	0x08
	.zero		1


	//   ....[38]....
        /*038c*/ 	.word	0x00000960
        /*0390*/ 	.word	0x000000ff
        /*0394*/ 	.word	0x00000118
        /*0398*/ 	.short	0x0100
        /*039a*/ 	.byte	0x08
	.zero		1


	//   ....[39]....
        /*039c*/ 	.word	0x00000970
        /*03a0*/ 	.word	0x000000ff
        /*03a4*/ 	.word	0x00000138
        /*03a8*/ 	.short	0x0100
        /*03aa*/ 	.byte	0x08
	.zero		1


	//   ....[40]....
        /*03ac*/ 	.word	0x00000a50
        /*03b0*/ 	.word	0x000000ff
        /*03b4*/ 	.word	0x00000140
        /*03b8*/ 	.short	0x0100
        /*03ba*/ 	.byte	0x07
	.zero		1


	//   ....[41]....
        /*03bc*/ 	.word	0x00000a60
        /*03c0*/ 	.word	0x000000ff
        /*03c4*/ 	.word	0x00000148
        /*03c8*/ 	.short	0x0100
        /*03ca*/ 	.byte	0x07
	.zero		1


	//   ....[42]....
        /*03cc*/ 	.word	0x00000b90
        /*03d0*/ 	.word	0x000000ff
        /*03d4*/ 	.word	0x00000150
        /*03d8*/ 	.short	0x0100
        /*03da*/ 	.byte	0x07
	.zero		1


	//   ....[43]....
        /*03dc*/ 	.word	0x00000ba0
        /*03e0*/ 	.word	0x000000ff
        /*03e4*/ 	.word	0x00000160
        /*03e8*/ 	.short	0x0100
        /*03ea*/ 	.byte	0x07
	.zero		1


	//   ....[44]....
        /*03ec*/ 	.word	0x00000bb0
        /*03f0*/ 	.word	0x000000ff
        /*03f4*/ 	.word	0x00000158
        /*03f8*/ 	.short	0x0100
        /*03fa*/ 	.byte	0x07
	.zero		1


	//   ....[45]....
        /*03fc*/ 	.word	0x00000bc0
        /*0400*/ 	.word	0x000000ff
        /*0404*/ 	.word	0x00000168
        /*0408*/ 	.short	0x0100
        /*040a*/ 	.byte	0x07
	.zero		1


	//   ....[46]....
        /*040c*/ 	.word	0x00000ce0
        /*0410*/ 	.word	0x000000ff
        /*0414*/ 	.word	0x00000170
        /*0418*/ 	.short	0x0100
        /*041a*/ 	.byte	0x08
	.zero		1


	//   ....[47]....
        /*041c*/ 	.word	0x00000cf0
        /*0420*/ 	.word	0x000000ff
        /*0424*/ 	.word	0x00000190
        /*0428*/ 	.short	0x0100
        /*042a*/ 	.byte	0x08
	.zero		1


	//   ....[48]....
        /*042c*/ 	.word	0x00000d00
        /*0430*/ 	.word	0x000000ff
        /*0434*/ 	.word	0x00000178
        /*0438*/ 	.short	0x0100
        /*043a*/ 	.byte	0x08
	.zero		1


	//   ....[49]....
        /*043c*/ 	.word	0x00000d10
        /*0440*/ 	.word	0x000000ff
        /*0444*/ 	.word	0x00000198
        /*0448*/ 	.short	0x0100
        /*044a*/ 	.byte	0x08
	.zero		1


	//   ....[50]....
        /*044c*/ 	.word	0x00000d20
        /*0450*/ 	.word	0x000000ff
        /*0454*/ 	.word	0x00000180
        /*0458*/ 	.short	0x0100
        /*045a*/ 	.byte	0x08
	.zero		1


	//   ....[51]....
        /*045c*/ 	.word	0x00000d30
        /*0460*/ 	.word	0x000000ff
        /*0464*/ 	.word	0x000001a0
        /*0468*/ 	.short	0x0100
        /*046a*/ 	.byte	0x08
	.zero		1


	//   ....[52]....
        /*046c*/ 	.word	0x00000d40
        /*0470*/ 	.word	0x000000ff
        /*0474*/ 	.word	0x00000188
        /*0478*/ 	.short	0x0100
        /*047a*/ 	.byte	0x08
	.zero		1


	//   ....[53]....
        /*047c*/ 	.word	0x00000d50
        /*0480*/ 	.word	0x000000ff
        /*0484*/ 	.word	0x000001a8
        /*0488*/ 	.short	0x0100
        /*048a*/ 	.byte	0x08
	.zero		1


	//   ....[54]....
        /*048c*/ 	.word	0x00000e40
        /*0490*/ 	.word	0x000000ff
        /*0494*/ 	.word	0x000001b0
        /*0498*/ 	.short	0x0100
        /*049a*/ 	.byte	0x07
	.zero		1


	//   ....[55]....
        /*049c*/ 	.word	0x00000e50
        /*04a0*/ 	.word	0x000000ff
        /*04a4*/ 	.word	0x000001c0
        /*04a8*/ 	.short	0x0100
        /*04aa*/ 	.byte	0x07
	.zero		1


	//   ....[56]....
        /*04ac*/ 	.word	0x00000e60
        /*04b0*/ 	.word	0x000000ff
        /*04b4*/ 	.word	0x000001b8
        /*04b8*/ 	.short	0x0100
        /*04ba*/ 	.byte	0x07
	.zero		1


	//   ....[57]....
        /*04bc*/ 	.word	0x00000e70
        /*04c0*/ 	.word	0x000000ff
        /*04c4*/ 	.word	0x000001c8
        /*04c8*/ 	.short	0x0100
        /*04ca*/ 	.byte	0x07
	.zero		1


	//   ....[58]....
        /*04cc*/ 	.word	0x00000f60
        /*04d0*/ 	.word	0x000000ff
        /*04d4*/ 	.word	0x000001d0
        /*04d8*/ 	.short	0x0100
        /*04da*/ 	.byte	0x06
	.zero		1


	//   ....[59]....
        /*04dc*/ 	.word	0x00001950
        /*04e0*/ 	.word	0x00000002
        /*04e4*/ 	.word	0x000001c0
        /*04e8*/ 	.short	0x010a
        /*04ea*/ 	.byte	0xff
	.zero		1


	//   ....[60]....
        /*04ec*/ 	.word	0x00001980
        /*04f0*/ 	.word	0x00000002
        /*04f4*/ 	.word	0x000001b0
        /*04f8*/ 	.short	0x0101
        /*04fa*/ 	.byte	0xff
	.zero		1


	//   ....[61]....
        /*04fc*/ 	.word	0x00001a50
        /*0500*/ 	.word	0x000000ff
        /*0504*/ 	.word	0x00000080
        /*0508*/ 	.short	0x010a
        /*050a*/ 	.byte	0x08
	.zero		1


	//   ....[62]....
        /*050c*/ 	.word	0x00001b50
        /*0510*/ 	.word	0x000000ff
        /*0514*/ 	.word	0x00000080
        /*0518*/ 	.short	0x010a
        /*051a*/ 	.byte	0x21
	.zero		1


	//   ....[63]....
        /*051c*/ 	.word	0x00001d00
        /*0520*/ 	.word	0x000000ff
        /*0524*/ 	.word	0x00000080
        /*0528*/ 	.short	0x010a
        /*052a*/ 	.byte	0x08
	.zero		1


	//   ....[64]....
        /*052c*/ 	.word	0x00001e20
        /*0530*/ 	.word	0x000000ff
        /*0534*/ 	.word	0x00000148
        /*0538*/ 	.short	0x0101
        /*053a*/ 	.byte	0x07
	.zero		1


	//   ....[65]....
        /*053c*/ 	.word	0x00001e30
        /*0540*/ 	.word	0x000000ff
        /*0544*/ 	.word	0x00000080
        /*0548*/ 	.short	0x010a
        /*054a*/ 	.byte	0x08
	.zero		1


	//   ....[66]....
        /*054c*/ 	.word	0x00001eb0
        /*0550*/ 	.word	0x000000ff
        /*0554*/ 	.word	0x00000080
        /*0558*/ 	.short	0x010a
        /*055a*/ 	.byte	0x11
	.zero		1


	//   ....[67]....
        /*055c*/ 	.word	0x00002040
        /*0560*/ 	.word	0x000000ff
        /*0564*/ 	.word	0x00000080
        /*0568*/ 	.short	0x010a
        /*056a*/ 	.byte	0x08
	.zero		1


	//   ....[68]....
        /*056c*/ 	.word	0x00002190
        /*0570*/ 	.word	0x00000002
        /*0574*/ 	.word	0x00000150
        /*0578*/ 	.short	0x010a
        /*057a*/ 	.byte	0xff
	.zero		1


	//   ....[69]....
        /*057c*/ 	.word	0x00002250
        /*0580*/ 	.word	0x00000002
        /*0584*/ 	.word	0x00000000
        /*0588*/ 	.short	0x0101
        /*058a*/ 	.byte	0xff
	.zero		1


	//   ....[70]....
        /*058c*/ 	.word	0x000027b0
        /*0590*/ 	.word	0x000000ff
        /*0594*/ 	.word	0x00000000
        /*0598*/ 	.short	0x010a
        /*059a*/ 	.byte	0x04
	.zero		1


	//   ....[71]....
        /*059c*/ 	.word	0x00002840
        /*05a0*/ 	.word	0x000000ff
        /*05a4*/ 	.word	0x00000000
        /*05a8*/ 	.short	0x010a
        /*05aa*/ 	.byte	0x04
	.zero		1


	//   ....[72]....
        /*05ac*/ 	.word	0x000028d0
        /*05b0*/ 	.word	0x000000ff
        /*05b4*/ 	.word	0x00000000
        /*05b8*/ 	.short	0x010a
        /*05ba*/ 	.byte	0x04
	.zero		1


	//   ....[73]....
        /*05bc*/ 	.word	0x00002960
        /*05c0*/ 	.word	0x000000ff
        /*05c4*/ 	.word	0x00000000
        /*05c8*/ 	.short	0x010a
        /*05ca*/ 	.byte	0x04
	.zero		1


	//   ....[74]....
        /*05cc*/ 	.word	0x000029f0
        /*05d0*/ 	.word	0x000000ff
        /*05d4*/ 	.word	0x00000000
        /*05d8*/ 	.short	0x010a
        /*05da*/ 	.byte	0x04
	.zero		1


	//   ....[75]....
        /*05dc*/ 	.word	0x00002a80
        /*05e0*/ 	.word	0x000000ff
        /*05e4*/ 	.word	0x00000000
        /*05e8*/ 	.short	0x010a
        /*05ea*/ 	.byte	0x04
	.zero		1


	//   ....[76]....
        /*05ec*/ 	.word	0x00002b10
        /*05f0*/ 	.word	0x000000ff
        /*05f4*/ 	.word	0x00000000
        /*05f8*/ 	.short	0x010a
        /*05fa*/ 	.byte	0x04
	.zero		1


	//   ....[77]....
        /*05fc*/ 	.word	0x00002ba0
        /*0600*/ 	.word	0x000000ff
        /*0604*/ 	.word	0x00000000
        /*0608*/ 	.short	0x010a
        /*060a*/ 	.byte	0x04
	.zero		1


	//   ....[78]....
        /*060c*/ 	.word	0x00002c30
        /*0610*/ 	.word	0x000000ff
        /*0614*/ 	.word	0x00000000
        /*0618*/ 	.short	0x010a
        /*061a*/ 	.byte	0x04
	.zero		1


	//   ....[79]....
        /*061c*/ 	.word	0x00002cc0
        /*0620*/ 	.word	0x000000ff
        /*0624*/ 	.word	0x00000000
        /*0628*/ 	.short	0x010a
        /*062a*/ 	.byte	0x04
	.zero		1


	//   ....[80]....
        /*062c*/ 	.word	0x00002d50
        /*0630*/ 	.word	0x000000ff
        /*0634*/ 	.word	0x00000000
        /*0638*/ 	.short	0x010a
        /*063a*/ 	.byte	0x04
	.zero		1


	//   ....[81]....
        /*063c*/ 	.word	0x00002de0
        /*0640*/ 	.word	0x000000ff
        /*0644*/ 	.word	0x00000000
        /*0648*/ 	.short	0x010a
        /*064a*/ 	.byte	0x04
	.zero		1


	//   ....[82]....
        /*064c*/ 	.word	0x00002e70
        /*0650*/ 	.word	0x000000ff
        /*0654*/ 	.word	0x00000000
        /*0658*/ 	.short	0x010a
        /*065a*/ 	.byte	0x04
	.zero		1


	//   ....[83]....
        /*065c*/ 	.word	0x00002f00
        /*0660*/ 	.word	0x000000ff
        /*0664*/ 	.word	0x00000000
        /*0668*/ 	.short	0x010a
        /*066a*/ 	.byte	0x04
	.zero		1


	//   ....[84]....
        /*066c*/ 	.word	0x00002f90
        /*0670*/ 	.word	0x000000ff
        /*0674*/ 	.word	0x00000000
        /*0678*/ 	.short	0x010a
        /*067a*/ 	.byte	0x04
	.zero		1


	//   ....[85]....
        /*067c*/ 	.word	0x00003030
        /*0680*/ 	.word	0x00000000
        /*0684*/ 	.word	0x00000000
        /*0688*/ 	.short	0x010a
        /*068a*/ 	.byte	0xff
	.zero		1


	//   ....[86]....
        /*068c*/ 	.word	0x00003150
        /*0690*/ 	.word	0x00000000
        /*0694*/ 	.word	0x000001b0
        /*0698*/ 	.short	0x010a
        /*069a*/ 	.byte	0xff
	.zero		1


	//   ....[87]....
        /*069c*/ 	.word	0x000031c0
        /*06a0*/ 	.word	0x00000000
        /*06a4*/ 	.word	0x00000000
        /*06a8*/ 	.short	0x0101
        /*06aa*/ 	.byte	0xff
	.zero		1


	//   ....[88]....
        /*06ac*/ 	.word	0x000031e0
        /*06b0*/ 	.word	0x000000ff
        /*06b4*/ 	.word	0x00000160
        /*06b8*/ 	.short	0x010a
        /*06ba*/ 	.byte	0x05
	.zero		1


	//   ....[89]....
        /*06bc*/ 	.word	0x00003300
        /*06c0*/ 	.word	0x00000000
        /*06c4*/ 	.word	0x00000150
        /*06c8*/ 	.short	0x010a
        /*06ca*/ 	.byte	0xff
	.zero		1


	//   ....[90]....
        /*06cc*/ 	.word	0x00003400
        /*06d0*/ 	.word	0x00000000
        /*06d4*/ 	.word	0x00000000
        /*06d8*/ 	.short	0x0101
        /*06da*/ 	.byte	0xff
	.zero		1


	//   ....[91]....
        /*06dc*/ 	.word	0x00003490
        /*06e0*/ 	.word	0x000000ff
        /*06e4*/ 	.word	0x00000160
        /*06e8*/ 	.short	0x0106
        /*06ea*/ 	.byte	0x05
	.zero		1


	//   ....[92]....
        /*06ec*/ 	.word	0x000034b0
        /*06f0*/ 	.word	0x000000ff
        /*06f4*/ 	.word	0x00000160
        /*06f8*/ 	.short	0x010a
        /*06fa*/ 	.byte	0x05
	.zero		1


	//   ....[93]....
        /*06fc*/ 	.word	0x00003540
        /*0700*/ 	.word	0x000000ff
        /*0704*/ 	.word	0x00000160
        /*0708*/ 	.short	0x0106
        /*070a*/ 	.byte	0x04
	.zero		1


	//   ....[94]....
        /*070c*/ 	.word	0x00003580
        /*0710*/ 	.word	0x00000000
        /*0714*/ 	.word	0x00000160
        /*0718*/ 	.short	0x010a
        /*071a*/ 	.byte	0xff
	.zero		1


	//   ....[95]....
        /*071c*/ 	.word	0x000037c0
        /*0720*/ 	.word	0x000000ff
        /*0724*/ 	.word	0x00000008
        /*0728*/ 	.short	0x010a
        /*072a*/ 	.byte	0x06
	.zero		1


	//   ....[96]....
        /*072c*/ 	.word	0x000037e0
        /*0730*/ 	.word	0x000000ff
        /*0734*/ 	.word	0x00000008
        /*0738*/ 	.short	0x010a
        /*073a*/ 	.byte	0x06
	.zero		1


	//   ....[97]....
        /*073c*/ 	.word	0x00003970
        /*0740*/ 	.word	0x000000ff
        /*0744*/ 	.word	0x00000008
        /*0748*/ 	.short	0x010a
        /*074a*/ 	.byte	0x06
	.zero		1


	//   ....[98]....
        /*074c*/ 	.word	0x00003990
        /*0750*/ 	.word	0x000000ff
        /*0754*/ 	.word	0x00000008
        /*0758*/ 	.short	0x010a
        /*075a*/ 	.byte	0x06
	.zero		1


	//   ....[99]....
        /*075c*/ 	.word	0x00003a50
        /*0760*/ 	.word	0x000000ff
        /*0764*/ 	.word	0x00000000
        /*0768*/ 	.short	0x0101
        /*076a*/ 	.byte	0x07
	.zero		1


	//   ....[100]....
        /*076c*/ 	.word	0x00003d50
        /*0770*/ 	.word	0x00000000
        /*0774*/ 	.word	0x00000150
        /*0778*/ 	.short	0x010a
        /*077a*/ 	.byte	0xff
	.zero		1


	//   ....[101]....
        /*077c*/ 	.word	0x00003e10
        /*0780*/ 	.word	0x00000000
        /*0784*/ 	.word	0x00000000
        /*0788*/ 	.short	0x0101
        /*078a*/ 	.byte	0xff
	.zero		1


	//   ....[102]....
        /*078c*/ 	.word	0x00003ed0
        /*0790*/ 	.word	0x000000ff
        /*0794*/ 	.word	0x00000000
        /*0798*/ 	.short	0x010a
        /*079a*/ 	.byte	0x06
	.zero		1


	//   ....[103]....
        /*079c*/ 	.word	0x00003ee0
        /*07a0*/ 	.word	0x000000ff
        /*07a4*/ 	.word	0x00000190
        /*07a8*/ 	.short	0x010a
        /*07aa*/ 	.byte	0x0a
	.zero		1


	//   ....[104]....
        /*07ac*/ 	.word	0x00003f90
        /*07b0*/ 	.word	0x000000ff
        /*07b4*/ 	.word	0x00000000
        /*07b8*/ 	.short	0x010a
        /*07ba*/ 	.byte	0x09
	.zero		1


	//   ....[105]....
        /*07bc*/ 	.word	0x000040d0
        /*07c0*/ 	.word	0x000000ff
        /*07c4*/ 	.word	0x00000000
        /*07c8*/ 	.short	0x010a
        /*07ca*/ 	.byte	0x06
	.zero		1


	//   ....[106]....
        /*07cc*/ 	.word	0x00004320
        /*07d0*/ 	.word	0x000000ff
        /*07d4*/ 	.word	0x00000000
        /*07d8*/ 	.short	0x010a
        /*07da*/ 	.byte	0x07
	.zero		1


	//   ....[107]....
        /*07dc*/ 	.word	0x000043b0
        /*07e0*/ 	.word	0x000000ff
        /*07e4*/ 	.word	0x00000000
        /*07e8*/ 	.short	0x010a
        /*07ea*/ 	.byte	0x07
	.zero		1


	//   ....[108]....
        /*07ec*/ 	.word	0x00004440
        /*07f0*/ 	.word	0x000000ff
        /*07f4*/ 	.word	0x00000000
        /*07f8*/ 	.short	0x010a
        /*07fa*/ 	.byte	0x07
	.zero		1


	//   ....[109]....
        /*07fc*/ 	.word	0x000044e0
        /*0800*/ 	.word	0x00000000
        /*0804*/ 	.word	0x00000000
        /*0808*/ 	.short	0x010a
        /*080a*/ 	.byte	0xff
	.zero		1


	//   ....[110]....
        /*080c*/ 	.word	0x00004520
        /*0810*/ 	.word	0x00000000
        /*0814*/ 	.word	0x00000000
        /*0818*/ 	.short	0x010a
        /*081a*/ 	.byte	0xff
	.zero		1


	//   ....[111]....
        /*081c*/ 	.word	0x00004590
        /*0820*/ 	.word	0x000000ff
        /*0824*/ 	.word	0x00000000
        /*0828*/ 	.short	0x0101
        /*082a*/ 	.byte	0x05
	.zero		1


	//   ....[112]....
        /*082c*/ 	.word	0x000045d0
        /*0830*/ 	.word	0x000000ff
        /*0834*/ 	.word	0x000001d0
        /*0838*/ 	.short	0x010a
        /*083a*/ 	.byte	0x08
	.zero		1


	//   ....[113]....
        /*083c*/ 	.word	0x00004620
        /*0840*/ 	.word	0x000000ff
        /*0844*/ 	.word	0x00000000
        /*0848*/ 	.short	0x0101
        /*084a*/ 	.byte	0x05
	.zero		1


	//   ....[114]....
        /*084c*/ 	.word	0x00004a70
        /*0850*/ 	.word	0x00000000
        /*0854*/ 	.word	0x00000150
        /*0858*/ 	.short	0x010a
        /*085a*/ 	.byte	0xff
	.zero		1


	//   ....[115]....
        /*085c*/ 	.word	0x00004b30
        /*0860*/ 	.word	0x00000000
        /*0864*/ 	.word	0x00000000
        /*0868*/ 	.short	0x0101
        /*086a*/ 	.byte	0xff
	.zero		1


	//   ....[116]....
        /*086c*/ 	.word	0x00004e50
        /*0870*/ 	.word	0x000000ff
        /*0874*/ 	.word	0x00000148
        /*0878*/ 	.short	0x010a
        /*087a*/ 	.byte	0x06
	.zero		1


	//   ....[117]....
        /*087c*/ 	.word	0x00005040
        /*0880*/ 	.word	0x000000ff
        /*0884*/ 	.word	0x00000120
        /*0888*/ 	.short	0x010a
        /*088a*/ 	.byte	0x06
	.zero		1


	//   ....[118]....
        /*088c*/ 	.word	0x00005230
        /*0890*/ 	.word	0x000000ff
        /*0894*/ 	.word	0x00000100
        /*0898*/ 	.short	0x010b
        /*089a*/ 	.byte	0x06
	.zero		1


	//   ....[119]....
        /*089c*/ 	.word	0x00005240
        /*08a0*/ 	.word	0x000000ff
        /*08a4*/ 	.word	0x00000000
        /*08a8*/ 	.short	0x0101
        /*08aa*/ 	.byte	0x0e
	.zero		1


	//   ....[120]....
        /*08ac*/ 	.word	0x00005250
        /*08b0*/ 	.word	0x000000ff
        /*08b4*/ 	.word	0x00000128
        /*08b8*/ 	.short	0x010a
        /*08ba*/ 	.byte	0x06
	.zero		1


	//   ....[121]....
        /*08bc*/ 	.word	0x00005400
        /*08c0*/ 	.word	0x000000ff
        /*08c4*/ 	.word	0x00000108
        /*08c8*/ 	.short	0x010b
        /*08ca*/ 	.byte	0x06
	.zero		1


	//   ....[122]....
        /*08cc*/ 	.word	0x00005410
        /*08d0*/ 	.word	0x000000ff
        /*08d4*/ 	.word	0x00000000
        /*08d8*/ 	.short	0x0101
        /*08da*/ 	.byte	0x0e
	.zero		1


	//   ....[123]....
        /*08dc*/ 	.word	0x00005420
        /*08e0*/ 	.word	0x000000ff
        /*08e4*/ 	.word	0x00000130
        /*08e8*/ 	.short	0x010a
        /*08ea*/ 	.byte	0x06
	.zero		1


	//   ....[124]....
        /*08ec*/ 	.word	0x00005610
        /*08f0*/ 	.word	0x000000ff
        /*08f4*/ 	.word	0x00000110
        /*08f8*/ 	.short	0x010b
        /*08fa*/ 	.byte	0x06
	.zero		1


	//   ....[125]....
        /*08fc*/ 	.word	0x00005680
        /*0900*/ 	.word	0x000000ff
        /*0904*/ 	.word	0x00000000
        /*0908*/ 	.short	0x0101
        /*090a*/ 	.byte	0x0e
	.zero		1


	//   ....[126]....
        /*090c*/ 	.word	0x00005690
        /*0910*/ 	.word	0x000000ff
        /*0914*/ 	.word	0x00000138
        /*0918*/ 	.short	0x010a
        /*091a*/ 	.byte	0x06
	.zero		1


	//   ....[127]....
        /*091c*/ 	.word	0x00005930
        /*0920*/ 	.word	0x000000ff
        /*0924*/ 	.word	0x00000118
        /*0928*/ 	.short	0x010b
        /*092a*/ 	.byte	0x06
	.zero		1


	//   ....[128]....
        /*092c*/ 	.word	0x00005950
        /*0930*/ 	.word	0x000000ff
        /*0934*/ 	.word	0x00000000
        /*0938*/ 	.short	0x0101
        /*093a*/ 	.byte	0x07
	.zero		1


	//   ....[129]....
        /*093c*/ 	.word	0x00005980
        /*0940*/ 	.word	0x000000ff
        /*0944*/ 	.word	0x00000120
        /*0948*/ 	.short	0x010a
        /*094a*/ 	.byte	0x06
	.zero		1


	//   ....[130]....
        /*094c*/ 	.word	0x000059a0
        /*0950*/ 	.word	0x000000ff
        /*0954*/ 	.word	0x00000128
        /*0958*/ 	.short	0x010a
        /*095a*/ 	.byte	0x06
	.zero		1


	//   ....[131]....
        /*095c*/ 	.word	0x000059c0
        /*0960*/ 	.word	0x000000ff
        /*0964*/ 	.word	0x00000130
        /*0968*/ 	.short	0x010a
        /*096a*/ 	.byte	0x06
	.zero		1


	//   ....[132]....
        /*096c*/ 	.word	0x00005a00
        /*0970*/ 	.word	0x00000000
        /*0974*/ 	.word	0x00000138
        /*0978*/ 	.short	0x010a
        /*097a*/ 	.byte	0xff
	.zero		1


	//   ....[133]....
        /*097c*/ 	.word	0x00005da0
        /*0980*/ 	.word	0x00000000
        /*0984*/ 	.word	0x00000150
        /*0988*/ 	.short	0x010a
        /*098a*/ 	.byte	0xff
	.zero		1


	//   ....[134]....
        /*098c*/ 	.word	0x00005eb0
        /*0990*/ 	.word	0x00000000
        /*0994*/ 	.word	0x00000000
        /*0998*/ 	.short	0x0101
        /*099a*/ 	.byte	0xff
	.zero		1


	//   ....[135]....
        /*099c*/ 	.word	0x00006b00
        /*09a0*/ 	.word	0x00000000
        /*09a4*/ 	.word	0x00000100
        /*09a8*/ 	.short	0x010a
        /*09aa*/ 	.byte	0xff
	.zero		1


	//   ....[136]....
        /*09ac*/ 	.word	0x00006b10
        /*09b0*/ 	.word	0x00000073
        /*09b4*/ 	.word	0x00000170
        /*09b8*/ 	.short	0x010a
        /*09ba*/ 	.byte	0xff
	.zero		1


	//   ....[137]....
        /*09bc*/ 	.word	0x00006c40
        /*09c0*/ 	.word	0x00000000
        /*09c4*/ 	.word	0x00000100
        /*09c8*/ 	.short	0x010a
        /*09ca*/ 	.byte	0xff
	.zero		1


	//   ....[138]....
        /*09cc*/ 	.word	0x00006d60
        /*09d0*/ 	.word	0x00000000
        /*09d4*/ 	.word	0x00000000
        /*09d8*/ 	.short	0x0101
        /*09da*/ 	.byte	0xff
	.zero		1


	//   ....[139]....
        /*09dc*/ 	.word	0x00006de0
        /*09e0*/ 	.word	0x00000073
        /*09e4*/ 	.word	0x00000170
        /*09e8*/ 	.short	0x010a
        /*09ea*/ 	.byte	0xff
	.zero		1


	//   ....[140]....
        /*09ec*/ 	.word	0x00007980
        /*09f0*/ 	.word	0x00000000
        /*09f4*/ 	.word	0x00000100
        /*09f8*/ 	.short	0x010a
        /*09fa*/ 	.byte	0xff
	.zero		1


	//   ....[141]....
        /*09fc*/ 	.word	0x00007a40
        /*0a00*/ 	.word	0x00000000
        /*0a04*/ 	.word	0x00000100
        /*0a08*/ 	.short	0x010a
        /*0a0a*/ 	.byte	0xff
	.zero		1


	//   ....[142]....
        /*0a0c*/ 	.word	0x00007b70
        /*0a10*/ 	.word	0x00000000
        /*0a14*/ 	.word	0x00000000
        /*0a18*/ 	.short	0x0101
        /*0a1a*/ 	.byte	0xff
	.zero		1


	//   ....[143]....
        /*0a1c*/ 	.word	0x00008720
        /*0a20*/ 	.word	0x00000000
        /*0a24*/ 	.word	0x00000100
        /*0a28*/ 	.short	0x010a
        /*0a2a*/ 	.byte	0xff
	.zero		1


	//   ....[144]....
        /*0a2c*/ 	.word	0x000087e0
        /*0a30*/ 	.word	0x00000000
        /*0a34*/ 	.word	0x00000100
        /*0a38*/ 	.short	0x010a
        /*0a3a*/ 	.byte	0xff
	.zero		1


	//   ....[145]....
        /*0a3c*/ 	.word	0x00008910
        /*0a40*/ 	.word	0x00000000
        /*0a44*/ 	.word	0x00000000
        /*0a48*/ 	.short	0x0101
        /*0a4a*/ 	.byte	0xff
	.zero		1


	//   ....[146]....
        /*0a4c*/ 	.word	0x000094e0
        /*0a50*/ 	.word	0x00000000
        /*0a54*/ 	.word	0x00000100
        /*0a58*/ 	.short	0x010a
        /*0a5a*/ 	.byte	0xff
	.zero		1


	//   ....[147]....
        /*0a5c*/ 	.word	0x000095a0
        /*0a60*/ 	.word	0x00000000
        /*0a64*/ 	.word	0x00000100
        /*0a68*/ 	.short	0x010a
        /*0a6a*/ 	.byte	0xff
	.zero		1


	//   ....[148]....
        /*0a6c*/ 	.word	0x000096d0
        /*0a70*/ 	.word	0x00000000
        /*0a74*/ 	.word	0x00000000
        /*0a78*/ 	.short	0x0101
        /*0a7a*/ 	.byte	0xff
	.zero		1


	//   ....[149]....
        /*0a7c*/ 	.word	0x000099f0
        /*0a80*/ 	.word	0x00000073
        /*0a84*/ 	.word	0x00000000
        /*0a88*/ 	.short	0x0101
        /*0a8a*/ 	.byte	0xff
	.zero		1


	//   ....[150]....
        /*0a8c*/ 	.word	0x0000a380
        /*0a90*/ 	.word	0x00000002
        /*0a94*/ 	.word	0x000001c0
        /*0a98*/ 	.short	0x010a
        /*0a9a*/ 	.byte	0xff
	.zero		1


	//   ....[151]....
        /*0a9c*/ 	.word	0x0000a3e0
        /*0aa0*/ 	.word	0x00000002
        /*0aa4*/ 	.word	0x00000080
        /*0aa8*/ 	.short	0x010a
        /*0aaa*/ 	.byte	0xff
	.zero		1


	//   ....[152]....
        /*0aac*/ 	.word	0x0000a440
        /*0ab0*/ 	.word	0x00000002
        /*0ab4*/ 	.word	0x00000080
        /*0ab8*/ 	.short	0x010a
        /*0aba*/ 	.byte	0xff
	.zero		1


	//   ....[153]....
        /*0abc*/ 	.word	0x0000a490
        /*0ac0*/ 	.word	0x00000002
        /*0ac4*/ 	.word	0x00000150
        /*0ac8*/ 	.short	0x010a
        /*0aca*/ 	.byte	0xff
	.zero		1


	//   ....[154]....
        /*0acc*/ 	.word	0x0000a4f0
        /*0ad0*/ 	.word	0x00000000
        /*0ad4*/ 	.word	0x00000000
        /*0ad8*/ 	.short	0x010a
        /*0ada*/ 	.byte	0xff
	.zero		1


	//   ....[155]....
        /*0adc*/ 	.word	0x0000a550
        /*0ae0*/ 	.word	0x00000000
        /*0ae4*/ 	.word	0x00000000
        /*0ae8*/ 	.short	0x010a
        /*0aea*/ 	.byte	0xff
	.zero		1


	//   ....[156]....
        /*0aec*/ 	.word	0x0000a5b0
        /*0af0*/ 	.word	0x00000000
        /*0af4*/ 	.word	0x00000000
        /*0af8*/ 	.short	0x010a
        /*0afa*/ 	.byte	0xff
	.zero		1


	//   ....[157]....
        /*0afc*/ 	.word	0x0000a610
        /*0b00*/ 	.word	0x00000000
        /*0b04*/ 	.word	0x00000000
        /*0b08*/ 	.short	0x010a
        /*0b0a*/ 	.byte	0xff
	.zero		1


	//   ....[158]....
        /*0b0c*/ 	.word	0x0000a670
        /*0b10*/ 	.word	0x00000000
        /*0b14*/ 	.word	0x00000000
        /*0b18*/ 	.short	0x010a
        /*0b1a*/ 	.byte	0xff
	.zero		1


	//   ....[159]....
        /*0b1c*/ 	.word	0x0000a6d0
        /*0b20*/ 	.word	0x00000000
        /*0b24*/ 	.word	0x00000000
        /*0b28*/ 	.short	0x010a
        /*0b2a*/ 	.byte	0xff
	.zero		1


	//   ....[160]....
        /*0b2c*/ 	.word	0x0000a730
        /*0b30*/ 	.word	0x00000000
        /*0b34*/ 	.word	0x00000000
        /*0b38*/ 	.short	0x010a
        /*0b3a*/ 	.byte	0xff
	.zero		1


	//   ....[161]....
        /*0b3c*/ 	.word	0x0000a790
        /*0b40*/ 	.word	0x00000000
        /*0b44*/ 	.word	0x00000000
        /*0b48*/ 	.short	0x010a
        /*0b4a*/ 	.byte	0xff
	.zero		1


	//   ....[162]....
        /*0b4c*/ 	.word	0x0000a7f0
        /*0b50*/ 	.word	0x00000000
        /*0b54*/ 	.word	0x00000000
        /*0b58*/ 	.short	0x010a
        /*0b5a*/ 	.byte	0xff
	.zero		1


	//   ....[163]....
        /*0b5c*/ 	.word	0x0000a850
        /*0b60*/ 	.word	0x00000000
        /*0b64*/ 	.word	0x00000000
        /*0b68*/ 	.short	0x010a
        /*0b6a*/ 	.byte	0xff
	.zero		1


	//   ....[164]....
        /*0b6c*/ 	.word	0x0000a8b0
        /*0b70*/ 	.word	0x00000000
        /*0b74*/ 	.word	0x00000000
        /*0b78*/ 	.short	0x010a
        /*0b7a*/ 	.byte	0xff
	.zero		1


	//   ....[165]....
        /*0b7c*/ 	.word	0x0000a910
        /*0b80*/ 	.word	0x00000000
        /*0b84*/ 	.word	0x00000000
        /*0b88*/ 	.short	0x010a
        /*0b8a*/ 	.byte	0xff
	.zero		1


	//   ....[166]....
        /*0b8c*/ 	.word	0x0000a970
        /*0b90*/ 	.word	0x00000000
        /*0b94*/ 	.word	0x00000000
        /*0b98*/ 	.short	0x010a
        /*0b9a*/ 	.byte	0xff
	.zero		1


	//   ....[167]....
        /*0b9c*/ 	.word	0x0000a9d0
        /*0ba0*/ 	.word	0x00000000
        /*0ba4*/ 	.word	0x00000000
        /*0ba8*/ 	.short	0x010a
        /*0baa*/ 	.byte	0xff
	.zero		1


	//   ....[168]....
        /*0bac*/ 	.word	0x0000aa30
        /*0bb0*/ 	.word	0x00000000
        /*0bb4*/ 	.word	0x00000000
        /*0bb8*/ 	.short	0x010a
        /*0bba*/ 	.byte	0xff
	.zero		1


	//   ....[169]....
        /*0bbc*/ 	.word	0x0000aa80
        /*0bc0*/ 	.word	0x00000000
        /*0bc4*/ 	.word	0x000001b0
        /*0bc8*/ 	.short	0x010a
        /*0bca*/ 	.byte	0xff
	.zero		1


	//   ....[170]....
        /*0bcc*/ 	.word	0x0000aae0
        /*0bd0*/ 	.word	0x00000000
        /*0bd4*/ 	.word	0x00000160
        /*0bd8*/ 	.short	0x010a
        /*0bda*/ 	.byte	0xff
	.zero		1


	//   ....[171]....
        /*0bdc*/ 	.word	0x0000ab30
        /*0be0*/ 	.word	0x00000000
        /*0be4*/ 	.word	0x00000150
        /*0be8*/ 	.short	0x010a
        /*0bea*/ 	.byte	0xff
	.zero		1


	//   ....[172]....
        /*0bec*/ 	.word	0x0000ab90
        /*0bf0*/ 	.word	0x00000000
        /*0bf4*/ 	.word	0x00000160
        /*0bf8*/ 	.short	0x010a
        /*0bfa*/ 	.byte	0xff
	.zero		1


	//   ....[173]....
        /*0bfc*/ 	.word	0x0000abf0
        /*0c00*/ 	.word	0x00000004
        /*0c04*/ 	.word	0x00000008
        /*0c08*/ 	.short	0x010a
        /*0c0a*/ 	.byte	0xff
	.zero		1


	//   ....[174]....
        /*0c0c*/ 	.word	0x0000acd0
        /*0c10*/ 	.word	0x00000002
        /*0c14*/ 	.word	0x00000008
        /*0c18*/ 	.short	0x010a
        /*0c1a*/ 	.byte	0xff
	.zero		1


	//   ....[175]....
        /*0c1c*/ 	.word	0x0000ad20
        /*0c20*/ 	.word	0x00000000
        /*0c24*/ 	.word	0x00000150
        /*0c28*/ 	.short	0x010a
        /*0c2a*/ 	.byte	0xff
	.zero		1


	//   ....[176]....
        /*0c2c*/ 	.word	0x0000ad80
        /*0c30*/ 	.word	0x00000000
        /*0c34*/ 	.word	0x00000190
        /*0c38*/ 	.short	0x010a
        /*0c3a*/ 	.byte	0xff
	.zero		1


	//   ....[177]....
        /*0c3c*/ 	.word	0x0000ade0
        /*0c40*/ 	.word	0x00000000
        /*0c44*/ 	.word	0x00000000
        /*0c48*/ 	.short	0x010a
        /*0c4a*/ 	.byte	0xff
	.zero		1


	//   ....[178]....
        /*0c4c*/ 	.word	0x0000ae40
        /*0c50*/ 	.word	0x00000000
        /*0c54*/ 	.word	0x00000000
        /*0c58*/ 	.short	0x010a
        /*0c5a*/ 	.byte	0xff
	.zero		1


	//   ....[179]....
        /*0c5c*/ 	.word	0x0000aea0
        /*0c60*/ 	.word	0x00000000
        /*0c64*/ 	.word	0x00000000
        /*0c68*/ 	.short	0x010a
        /*0c6a*/ 	.byte	0xff
	.zero		1


	//   ....[180]....
        /*0c6c*/ 	.word	0x0000af00
        /*0c70*/ 	.word	0x00000000
        /*0c74*/ 	.word	0x00000000
        /*0c78*/ 	.short	0x010a
        /*0c7a*/ 	.byte	0xff
	.zero		1


	//   ....[181]....
        /*0c7c*/ 	.word	0x0000af60
        /*0c80*/ 	.word	0x00000000
        /*0c84*/ 	.word	0x000001d0
        /*0c88*/ 	.short	0x010a
        /*0c8a*/ 	.byte	0xff
	.zero		1


	//   ....[182]....
        /*0c8c*/ 	.word	0x0000afb0
        /*0c90*/ 	.word	0x00000000
        /*0c94*/ 	.word	0x00000150
        /*0c98*/ 	.short	0x010a
        /*0c9a*/ 	.byte	0xff
	.zero		1


	//   ....[183]....
        /*0c9c*/ 	.word	0x0000b010
        /*0ca0*/ 	.word	0x00000000
        /*0ca4*/ 	.word	0x00000148
        /*0ca8*/ 	.short	0x010a
        /*0caa*/ 	.byte	0xff
	.zero		1


	//   ....[184]....
        /*0cac*/ 	.word	0x0000b070
        /*0cb0*/ 	.word	0x00000000
        /*0cb4*/ 	.word	0x00000120
        /*0cb8*/ 	.short	0x010a
        /*0cba*/ 	.byte	0xff
	.zero		1


	//   ....[185]....
        /*0cbc*/ 	.word	0x0000b0d0
        /*0cc0*/ 	.word	0x00000000
        /*0cc4*/ 	.word	0x00000128
        /*0cc8*/ 	.short	0x010a
        /*0cca*/ 	.byte	0xff
	.zero		1


	//   ....[186]....
        /*0ccc*/ 	.word	0x0000b130
        /*0cd0*/ 	.word	0x00000000
        /*0cd4*/ 	.word	0x00000130
        /*0cd8*/ 	.short	0x010a
        /*0cda*/ 	.byte	0xff
	.zero		1


	//   ....[187]....
        /*0cdc*/ 	.word	0x0000b190
        /*0ce0*/ 	.word	0x00000000
        /*0ce4*/ 	.word	0x00000138
        /*0ce8*/ 	.short	0x010a
        /*0cea*/ 	.byte	0xff
	.zero		1


	//   ....[188]....
        /*0cec*/ 	.word	0x0000b1f0
        /*0cf0*/ 	.word	0x00000000
        /*0cf4*/ 	.word	0x00000120
        /*0cf8*/ 	.short	0x010a
        /*0cfa*/ 	.byte	0xff
	.zero		1


	//   ....[189]....
        /*0cfc*/ 	.word	0x0000b250
        /*0d00*/ 	.word	0x00000000
        /*0d04*/ 	.word	0x00000128
        /*0d08*/ 	.short	0x010a
        /*0d0a*/ 	.byte	0xff
	.zero		1


	//   ....[190]....
        /*0d0c*/ 	.word	0x0000b2b0
        /*0d10*/ 	.word	0x00000000
        /*0d14*/ 	.word	0x00000130
        /*0d18*/ 	.short	0x010a
        /*0d1a*/ 	.byte	0xff
	.zero		1


	//   ....[191]....
        /*0d1c*/ 	.word	0x0000b300
        /*0d20*/ 	.word	0x00000000
        /*0d24*/ 	.word	0x00000150
        /*0d28*/ 	.short	0x010a
        /*0d2a*/ 	.byte	0xff
	.zero		1


	//   ....[192]....
        /*0d2c*/ 	.word	0x0000b350
        /*0d30*/ 	.word	0x00000000
        /*0d34*/ 	.word	0x00000100
        /*0d38*/ 	.short	0x010a
        /*0d3a*/ 	.byte	0xff
	.zero		1


	//   ....[193]....
        /*0d3c*/ 	.word	0x0000b3a0
        /*0d40*/ 	.word	0x00000073
        /*0d44*/ 	.word	0x00000170
        /*0d48*/ 	.short	0x010a
        /*0d4a*/ 	.byte	0xff
	.zero		1


	//   ....[194]....
        /*0d4c*/ 	.word	0x0000b3f0
        /*0d50*/ 	.word	0x00000000
        /*0d54*/ 	.word	0x00000100
        /*0d58*/ 	.short	0x010a
        /*0d5a*/ 	.byte	0xff
	.zero		1


	//   ....[195]....
        /*0d5c*/ 	.word	0x0000b440
        /*0d60*/ 	.word	0x00000000
        /*0d64*/ 	.word	0x00000100
        /*0d68*/ 	.short	0x010a
        /*0d6a*/ 	.byte	0xff
	.zero		1


	//   ....[196]....
        /*0d6c*/ 	.word	0x0000b490
        /*0d70*/ 	.word	0x00000000
        /*0d74*/ 	.word	0x00000100
        /*0d78*/ 	.short	0x010a
        /*0d7a*/ 	.byte	0xff
	.zero		1


	//----- nvinfo : EIATTR_NUM_MBARRIERS
	.align		4
.L_48:
        /*0d7c*/ 	.byte	0x03, 0x38
        /*0d7e*/ 	.short	0x003b


	//----- nvinfo : EIATTR_EXIT_INSTR_OFFSETS
	.align		4
        /*0d80*/ 	.byte	0x04, 0x1c
        /*0d82*/ 	.short	(.L_50 - .L_49)


	//   ....[0]....
.L_49:
        /*0d84*/ 	.word	0x00003060


	//   ....[1]....
        /*0d88*/ 	.word	0x00003550


	//   ....[2]....
        /*0d8c*/ 	.word	0x000035b0


	//   ....[3]....
        /*0d90*/ 	.word	0x00004850


	//   ....[4]....
        /*0d94*/ 	.word	0x00005a30


	//   ....[5]....
        /*0d98*/ 	.word	0x00005a70


	//   ....[6]....
        /*0d9c*/ 	.word	0x0000a370


	//----- nvinfo : EIATTR_MAX_THREADS
	.align		4
.L_50:
        /*0da0*/ 	.byte	0x04, 0x05
        /*0da2*/ 	.short	(.L_52 - .L_51)
.L_51:
        /*0da4*/ 	.word	0x00000100
        /*0da8*/ 	.word	0x00000001
        /*0dac*/ 	.word	0x00000001


	//----- nvinfo : EIATTR_CRS_STACK_SIZE
	.align		4
.L_52:
        /*0db0*/ 	.byte	0x04, 0x1e
        /*0db2*/ 	.short	(.L_54 - .L_53)
.L_53:
        /*0db4*/ 	.word	0x00000000


	//----- nvinfo : EIATTR_CBANK_PARAM_SIZE
	.align		4
.L_54:
        /*0db8*/ 	.byte	0x03, 0x19
        /*0dba*/ 	.short	0x0800


	//----- nvinfo : EIATTR_PARAM_CBANK
	.align		4
        /*0dbc*/ 	.byte	0x04, 0x0a
        /*0dbe*/ 	.short	(.L_56 - .L_55)
	.align		4
.L_55:
        /*0dc0*/ 	.word	index@(.nv.constant0._ZN7cutlass13device_kernelINS_4gemm6kernel13GemmUniversalIN4cute5tupleIJiiiiEEENS1_10collective13CollectiveMmaINS1_35MainloopSm100TmaUmmaWarpSpecializedILi16ELi2ELi4ENS5_IJNS4_1CILi2EEENSA_ILi1EEESC_EEEEENS5_IJNSA_ILi128EEENSA_ILi256EEENSA_ILi64EEEEEENS_12float_e4m3_tENS5_IJlSC_lEEESJ_SK_NS4_8TiledMMAINS4_8MMA_AtomIJNS4_10MMA_TraitsINS4_25SM100_MMA_F8F6F4_2x1SM_SSEJSJ_SJ_fSF_SG_NS4_17integral_constantINS4_4UMMA5MajorELSR_0EEESS_NSP_INSQ_7ScaleInELST_0EEESU_EEEEEENS4_6LayoutINS5_IJSC_SC_SC_EEENS5_IJNSA_ILi0EEESZ_SZ_EEEEENS5_IJNS4_10UnderscoreES12_S12_EEEEENS4_18SM100_TMA_2SM_LOADENS4_14ComposedLayoutINS4_7SwizzleILi2ELi4ELi3EEENS4_18smem_ptr_flag_bitsILi8EEENSX_INS5_IJNSA_ILi8EEESH_EEENS5_IJSH_SC_EEEEEEEvNS4_8identityES15_S1F_vS1G_EENS_8epilogue10collective18CollectiveEpilogueINS1I_23Sm100TmaWarpSpecializedILi4ELi2ELi32ELb0ELb0EEEJNS5_IJSH_SG_SH_EEENS5_IJNSX_ISH_SC_EENSX_INS5_IJNSA_ILi32EEESB_EEENS5_IJSC_SF_EEEEEEEESJ_SK_SJ_SK_NS1I_6fusion15FusionCallbacksIS1M_NS1U_23LinCombPerRowBiasEltActINS1I_6thread4ReLuESJ_fSJ_SJ_fLi16ELNS_15FloatRoundStyleE2EEES1N_S1T_JEEENS4_5SM1004TMEM4LOAD26SM100_TMEM_LOAD_32dp32b32xENS4_13SM90_TMA_LOADENS16_INS17_ILi1ELi4ELi3EEES1A_NSX_INS5_IJS1B_S1P_EEENS5_IJS1P_SC_EEEEEEENS4_39AutoVectorizingCopyWithAssumedAlignmentILi128EEENS4_14SM90_TMA_STOREES2B_S2D_S2D_EEEvvEEEEvNT_6ParamsE)
        /*0dc4*/ 	.short	0x0380
        /*0dc6*/ 	.short	0x0800


	//----- nvinfo : EIATTR_SW_WAR
	.align		4
.L_56:
        /*0dc8*/ 	.byte	0x04, 0x36
        /*0dca*/ 	.short	(.L_58 - .L_57)
.L_57:
        /*0dcc*/ 	.word	0x00000008
.L_58:


//--------------------- .nv.callgraph             --------------------------
	.section	.nv.callgraph,"",@"SHT_CUDA_CALLGRAPH"
	.align	4
	.sectionentsize	8
	.align		4
        /*0000*/ 	.word	0x00000000
	.align		4
        /*0004*/ 	.word	0xffffffff
	.align		4
        /*0008*/ 	.word	index@(_ZN7cutlass13device_kernelINS_4gemm6kernel13GemmUniversalIN4cute5tupleIJiiiiEEENS1_10collective13CollectiveMmaINS1_35MainloopSm100TmaUmmaWarpSpecializedILi16ELi2ELi4ENS5_IJNS4_1CILi2EEENSA_ILi1EEESC_EEEEENS5_IJNSA_ILi128EEENSA_ILi256EEENSA_ILi64EEEEEENS_12float_e4m3_tENS5_IJlSC_lEEESJ_SK_NS4_8TiledMMAINS4_8MMA_AtomIJNS4_10MMA_TraitsINS4_25SM100_MMA_F8F6F4_2x1SM_SSEJSJ_SJ_fSF_SG_NS4_17integral_constantINS4_4UMMA5MajorELSR_0EEESS_NSP_INSQ_7ScaleInELST_0EEESU_EEEEEENS4_6LayoutINS5_IJSC_SC_SC_EEENS5_IJNSA_ILi0EEESZ_SZ_EEEEENS5_IJNS4_10UnderscoreES12_S12_EEEEENS4_18SM100_TMA_2SM_LOADENS4_14ComposedLayoutINS4_7SwizzleILi2ELi4ELi3EEENS4_18smem_ptr_flag_bitsILi8EEENSX_INS5_IJNSA_ILi8EEESH_EEENS5_IJSH_SC_EEEEEEEvNS4_8identityES15_S1F_vS1G_EENS_8epilogue10collective18CollectiveEpilogueINS1I_23Sm100TmaWarpSpecializedILi4ELi2ELi32ELb0ELb0EEEJNS5_IJSH_SG_SH_EEENS5_IJNSX_ISH_SC_EENSX_INS5_IJNSA_ILi32EEESB_EEENS5_IJSC_SF_EEEEEEEESJ_SK_SJ_SK_NS1I_6fusion15FusionCallbacksIS1M_NS1U_23LinCombPerRowBiasEltActINS1I_6thread4ReLuESJ_fSJ_SJ_fLi16ELNS_15FloatRoundStyleE2EEES1N_S1T_JEEENS4_5SM1004TMEM4LOAD26SM100_TMEM_LOAD_32dp32b32xENS4_13SM90_TMA_LOADENS16_INS17_ILi1ELi4ELi3EEES1A_NSX_INS5_IJS1B_S1P_EEENS5_IJS1P_SC_EEEEEEENS4_39AutoVectorizingCopyWithAssumedAlignmentILi128EEENS4_14SM90_TMA_STOREES2B_S2D_S2D_EEEvvEEEEvNT_6ParamsE)
	.align		4
        /*000c*/ 	.word	index@(__assertfail)
	.align		4
        /*0010*/ 	.word	0x00000000
	.align		4
        /*0014*/ 	.word	0xfffffffe
	.align		4
        /*0018*/ 	.word	0x00000000
	.align		4
        /*001c*/ 	.word	0xfffffffd
	.align		4
        /*0020*/ 	.word	0x00000000
	.align		4
        /*0024*/ 	.word	0xfffffffc


//--------------------- .nv.constant4             --------------------------
	.section	.nv.constant4,"a",@progbits
	.align	8
	.align		8
.nv.constant4:
        /*0000*/ 	.dword	__assertfail
	.align		8
        /*0008*/ 	.dword	__unnamed_1
	.align		8
        /*0010*/ 	.dword	__unnamed_2
	.align		8
        /*0018*/ 	.dword	__unnamed_3
	.align		8
        /*0020*/ 	.dword	_ZN39_INTERNAL_0999863e_4_k_cu_8456f2ae_29364cuda3std3__45__cpo5beginE
	.align		8
        /*0028*/ 	.dword	_ZN39_INTERNAL_0999863e_4_k_cu_8456f2ae_29364cuda3std3__45__cpo3endE
	.align		8
        /*0030*/ 	.dword	_ZN39_INTERNAL_0999863e_4_k_cu_8456f2ae_29364cuda3std3__45__cpo6cbeginE
	.align		8
        /*0038*/ 	.dword	_ZN39_INTERNAL_0999863e_4_k_cu_8456f2ae_29364cuda3std3__45__cpo4cendE
	.align		8
        /*0040*/ 	.dword	_ZN39_INTERNAL_0999863e_4_k_cu_8456f2ae_29364cuda3std3__441_GLOBAL__N__0999863e_4_k_cu_8456f2ae_29366ignoreE
	.align		8
        /*0048*/ 	.dword	_ZN39_INTERNAL_0999863e_4_k_cu_8456f2ae_29364cuda3std3__419piecewise_constructE
	.align		8
        /*0050*/ 	.dword	_ZN39_INTERNAL_0999863e_4_k_cu_8456f2ae_29364cuda3std3__48in_placeE
	.align		8
        /*0058*/ 	.dword	_ZN39_INTERNAL_0999863e_4_k_cu_8456f2ae_29364cuda3std6ranges3__45__cpo4swapE
	.align		8
        /*0060*/ 	.dword	_ZN39_INTERNAL_0999863e_4_k_cu_8456f2ae_29364cuda3std6ranges3__45__cpo9iter_moveE
	.align		8
        /*0068*/ 	.dword	_ZN39_INTERNAL_0999863e_4_k_cu_8456f2ae_29364cute7productE
	.align		8
        /*0070*/ 	.dword	_ZN39_INTERNAL_0999863e_4_k_cu_8456f2ae_29364cute1_E
	.align		8
        /*0078*/ 	.dword	$str$25
	.align		8
        /*0080*/ 	.dword	$str$26
	.align		8
        /*0088*/ 	.dword	$str$27
	.align		8
        /*0090*/ 	.dword	$str$28


//--------------------- .text._ZN7cutlass13device_kernelINS_4gemm6kernel13GemmUniversalIN4cute5tupleIJiiiiEEENS1_10collective13CollectiveMmaINS1_35MainloopSm100TmaUmmaWarpSpecializedILi16ELi2ELi4ENS5_IJNS4_1CILi2EEENSA_ILi1EEESC_EEEEENS5_IJNSA_ILi128EEENSA_ILi256EEENSA_ILi64EEEEEENS_12float_e4m3_tENS5_IJlSC_lEEESJ_SK_NS4_8TiledMMAINS4_8MMA_AtomIJNS4_10MMA_TraitsINS4_25SM100_MMA_F8F6F4_2x1SM_SSEJSJ_SJ_fSF_SG_NS4_17integral_constantINS4_4UMMA5MajorELSR_0EEESS_NSP_INSQ_7ScaleInELST_0EEESU_EEEEEENS4_6LayoutINS5_IJSC_SC_SC_EEENS5_IJNSA_ILi0EEESZ_SZ_EEEEENS5_IJNS4_10UnderscoreES12_S12_EEEEENS4_18SM100_TMA_2SM_LOADENS4_14ComposedLayoutINS4_7SwizzleILi2ELi4ELi3EEENS4_18smem_ptr_flag_bitsILi8EEENSX_INS5_IJNSA_ILi8EEESH_EEENS5_IJSH_SC_EEEEEEEvNS4_8identityES15_S1F_vS1G_EENS_8epilogue10collective18CollectiveEpilogueINS1I_23Sm100TmaWarpSpecializedILi4ELi2ELi32ELb0ELb0EEEJNS5_IJSH_SG_SH_EEENS5_IJNSX_ISH_SC_EENSX_INS5_IJNSA_ILi32EEESB_EEENS5_IJSC_SF_EEEEEEEESJ_SK_SJ_SK_NS1I_6fusion15FusionCallbacksIS1M_NS1U_23LinCombPerRowBiasEltActINS1I_6thread4ReLuESJ_fSJ_SJ_fLi16ELNS_15FloatRoundStyleE2EEES1N_S1T_JEEENS4_5SM1004TMEM4LOAD26SM100_TMEM_LOAD_32dp32b32xENS4_13SM90_TMA_LOADENS16_INS17_ILi1ELi4ELi3EEES1A_NSX_INS5_IJS1B_S1P_EEENS5_IJS1P_SC_EEEEEEENS4_39AutoVectorizingCopyWithAssumedAlignmentILi128EEENS4_14SM90_TMA_STOREES2B_S2D_S2D_EEEvvEEEEvNT_6ParamsE --------------------------
	.section	.text._ZN7cutlass13device_kernelINS_4gemm6kernel13GemmUniversalIN4cute5tupleIJiiiiEEENS1_10collective13CollectiveMmaINS1_35MainloopSm100TmaUmmaWarpSpecializedILi16ELi2ELi4ENS5_IJNS4_1CILi2EEENSA_ILi1EEESC_EEEEENS5_IJNSA_ILi128EEENSA_ILi256EEENSA_ILi64EEEEEENS_12float_e4m3_tENS5_IJlSC_lEEESJ_SK_NS4_8TiledMMAINS4_8MMA_AtomIJNS4_10MMA_TraitsINS4_25SM100_MMA_F8F6F4_2x1SM_SSEJSJ_SJ_fSF_SG_NS4_17integral_constantINS4_4UMMA5MajorELSR_0EEESS_NSP_INSQ_7ScaleInELST_0EEESU_EEEEEENS4_6LayoutINS5_IJSC_SC_SC_EEENS5_IJNSA_ILi0EEESZ_SZ_EEEEENS5_IJNS4_10UnderscoreES12_S12_EEEEENS4_18SM100_TMA_2SM_LOADENS4_14ComposedLayoutINS4_7SwizzleILi2ELi4ELi3EEENS4_18smem_ptr_flag_bitsILi8EEENSX_INS5_IJNSA_ILi8EEESH_EEENS5_IJSH_SC_EEEEEEEvNS4_8identityES15_S1F_vS1G_EENS_8epilogue10collective18CollectiveEpilogueINS1I_23Sm100TmaWarpSpecializedILi4ELi2ELi32ELb0ELb0EEEJNS5_IJSH_SG_SH_EEENS5_IJNSX_ISH_SC_EENSX_INS5_IJNSA_ILi32EEESB_EEENS5_IJSC_SF_EEEEEEEESJ_SK_SJ_SK_NS1I_6fusion15FusionCallbacksIS1M_NS1U_23LinCombPerRowBiasEltActINS1I_6thread4ReLuESJ_fSJ_SJ_fLi16ELNS_15FloatRoundStyleE2EEES1N_S1T_JEEENS4_5SM1004TMEM4LOAD26SM100_TMEM_LOAD_32dp32b32xENS4_13SM90_TMA_LOADENS16_INS17_ILi1ELi4ELi3EEES1A_NSX_INS5_IJS1B_S1P_EEENS5_IJS1P_SC_EEEEEEENS4_39AutoVectorizingCopyWithAssumedAlignmentILi128EEENS4_14SM90_TMA_STOREES2B_S2D_S2D_EEEvvEEEEvNT_6ParamsE,"ax",@progbits
	.align	128
.text._ZN7cutlass13device_kernelINS_4gemm6kernel13GemmUniversalIN4cute5tupleIJiiiiEEENS1_10collective13CollectiveMmaINS1_35MainloopSm100TmaUmmaWarpSpecializedILi16ELi2ELi4ENS5_IJNS4_1CILi2EEENSA_ILi1EEESC_EEEEENS5_IJNSA_ILi128EEENSA_ILi256EEENSA_ILi64EEEEEENS_12float_e4m3_tENS5_IJlSC_lEEESJ_SK_NS4_8TiledMMAINS4_8MMA_AtomIJNS4_10MMA_TraitsINS4_25SM100_MMA_F8F6F4_2x1SM_SSEJSJ_SJ_fSF_SG_NS4_17integral_constantINS4_4UMMA5MajorELSR_0EEESS_NSP_INSQ_7ScaleInELST_0EEESU_EEEEEENS4_6LayoutINS5_IJSC_SC_SC_EEENS5_IJNSA_ILi0EEESZ_SZ_EEEEENS5_IJNS4_10UnderscoreES12_S12_EEEEENS4_18SM100_TMA_2SM_LOADENS4_14ComposedLayoutINS4_7SwizzleILi2ELi4ELi3EEENS4_18smem_ptr_flag_bitsILi8EEENSX_INS5_IJNSA_ILi8EEESH_EEENS5_IJSH_SC_EEEEEEEvNS4_8identityES15_S1F_vS1G_EENS_8epilogue10collective18CollectiveEpilogueINS1I_23Sm100TmaWarpSpecializedILi4ELi2ELi32ELb0ELb0EEEJNS5_IJSH_SG_SH_EEENS5_IJNSX_ISH_SC_EENSX_INS5_IJNSA_ILi32EEESB_EEENS5_IJSC_SF_EEEEEEEESJ_SK_SJ_SK_NS1I_6fusion15FusionCallbacksIS1M_NS1U_23LinCombPerRowBiasEltActINS1I_6thread4ReLuESJ_fSJ_SJ_fLi16ELNS_15FloatRoundStyleE2EEES1N_S1T_JEEENS4_5SM1004TMEM4LOAD26SM100_TMEM_LOAD_32dp32b32xENS4_13SM90_TMA_LOADENS16_INS17_ILi1ELi4ELi3EEES1A_NSX_INS5_IJS1B_S1P_EEENS5_IJS1P_SC_EEEEEEENS4_39AutoVectorizingCopyWithAssumedAlignmentILi128EEENS4_14SM90_TMA_STOREES2B_S2D_S2D_EEEvvEEEEvNT_6ParamsE:
        .type           _ZN7cutlass13device_kernelINS_4gemm6kernel13GemmUniversalIN4cute5tupleIJiiiiEEENS1_10collective13CollectiveMmaINS1_35MainloopSm100TmaUmmaWarpSpecializedILi16ELi2ELi4ENS5_IJNS4_1CILi2EEENSA_ILi1EEESC_EEEEENS5_IJNSA_ILi128EEENSA_ILi256EEENSA_ILi64EEEEEENS_12float_e4m3_tENS5_IJlSC_lEEESJ_SK_NS4_8TiledMMAINS4_8MMA_AtomIJNS4_10MMA_TraitsINS4_25SM100_MMA_F8F6F4_2x1SM_SSEJSJ_SJ_fSF_SG_NS4_17integral_constantINS4_4UMMA5MajorELSR_0EEESS_NSP_INSQ_7ScaleInELST_0EEESU_EEEEEENS4_6LayoutINS5_IJSC_SC_SC_EEENS5_IJNSA_ILi0EEESZ_SZ_EEEEENS5_IJNS4_10UnderscoreES12_S12_EEEEENS4_18SM100_TMA_2SM_LOADENS4_14ComposedLayoutINS4_7SwizzleILi2ELi4ELi3EEENS4_18smem_ptr_flag_bitsILi8EEENSX_INS5_IJNSA_ILi8EEESH_EEENS5_IJSH_SC_EEEEEEEvNS4_8identityES15_S1F_vS1G_EENS_8epilogue10collective18CollectiveEpilogueINS1I_23Sm100TmaWarpSpecializedILi4ELi2ELi32ELb0ELb0EEEJNS5_IJSH_SG_SH_EEENS5_IJNSX_ISH_SC_EENSX_INS5_IJNSA_ILi32EEESB_EEENS5_IJSC_SF_EEEEEEEESJ_SK_SJ_SK_NS1I_6fusion15FusionCallbacksIS1M_NS1U_23LinCombPerRowBiasEltActINS1I_6thread4ReLuESJ_fSJ_SJ_fLi16ELNS_15FloatRoundStyleE2EEES1N_S1T_JEEENS4_5SM1004TMEM4LOAD26SM100_TMEM_LOAD_32dp32b32xENS4_13SM90_TMA_LOADENS16_INS17_ILi1ELi4ELi3EEES1A_NSX_INS5_IJS1B_S1P_EEENS5_IJS1P_SC_EEEEEEENS4_39AutoVectorizingCopyWithAssumedAlignmentILi128EEENS4_14SM90_TMA_STOREES2B_S2D_S2D_EEEvvEEEEvNT_6ParamsE,@function
        .size           _ZN7cutlass13device_kernelINS_4gemm6kernel13GemmUniversalIN4cute5tupleIJiiiiEEENS1_10collective13CollectiveMmaINS1_35MainloopSm100TmaUmmaWarpSpecializedILi16ELi2ELi4ENS5_IJNS4_1CILi2EEENSA_ILi1EEESC_EEEEENS5_IJNSA_ILi128EEENSA_ILi256EEENSA_ILi64EEEEEENS_12float_e4m3_tENS5_IJlSC_lEEESJ_SK_NS4_8TiledMMAINS4_8MMA_AtomIJNS4_10MMA_TraitsINS4_25SM100_MMA_F8F6F4_2x1SM_SSEJSJ_SJ_fSF_SG_NS4_17integral_constantINS4_4UMMA5MajorELSR_0EEESS_NSP_INSQ_7ScaleInELST_0EEESU_EEEEEENS4_6LayoutINS5_IJSC_SC_SC_EEENS5_IJNSA_ILi0EEESZ_SZ_EEEEENS5_IJNS4_10UnderscoreES12_S12_EEEEENS4_18SM100_TMA_2SM_LOADENS4_14ComposedLayoutINS4_7SwizzleILi2ELi4ELi3EEENS4_18smem_ptr_flag_bitsILi8EEENSX_INS5_IJNSA_ILi8EEESH_EEENS5_IJSH_SC_EEEEEEEvNS4_8identityES15_S1F_vS1G_EENS_8epilogue10collective18CollectiveEpilogueINS1I_23Sm100TmaWarpSpecializedILi4ELi2ELi32ELb0ELb0EEEJNS5_IJSH_SG_SH_EEENS5_IJNSX_ISH_SC_EENSX_INS5_IJNSA_ILi32EEESB_EEENS5_IJSC_SF_EEEEEEEESJ_SK_SJ_SK_NS1I_6fusion15FusionCallbacksIS1M_NS1U_23LinCombPerRowBiasEltActINS1I_6thread4ReLuESJ_fSJ_SJ_fLi16ELNS_15FloatRoundStyleE2EEES1N_S1T_JEEENS4_5SM1004TMEM4LOAD26SM100_TMEM_LOAD_32dp32b32xENS4_13SM90_TMA_LOADENS16_INS17_ILi1ELi4ELi3EEES1A_NSX_INS5_IJS1B_S1P_EEENS5_IJS1P_SC_EEEEEEENS4_39AutoVectorizingCopyWithAssumedAlignmentILi128EEENS4_14SM90_TMA_STOREES2B_S2D_S2D_EEEvvEEEEvNT_6ParamsE,(.L_x_230 - _ZN7cutlass13device_kernelINS_4gemm6kernel13GemmUniversalIN4cute5tupleIJiiiiEEENS1_10collective13CollectiveMmaINS1_35MainloopSm100TmaUmmaWarpSpecializedILi16ELi2ELi4ENS5_IJNS4_1CILi2EEENSA_ILi1EEESC_EEEEENS5_IJNSA_ILi128EEENSA_ILi256EEENSA_ILi64EEEEEENS_12float_e4m3_tENS5_IJlSC_lEEESJ_SK_NS4_8TiledMMAINS4_8MMA_AtomIJNS4_10MMA_TraitsINS4_25SM100_MMA_F8F6F4_2x1SM_SSEJSJ_SJ_fSF_SG_NS4_17integral_constantINS4_4UMMA5MajorELSR_0EEESS_NSP_INSQ_7ScaleInELST_0EEESU_EEEEEENS4_6LayoutINS5_IJSC_SC_SC_EEENS5_IJNSA_ILi0EEESZ_SZ_EEEEENS5_IJNS4_10UnderscoreES12_S12_EEEEENS4_18SM100_TMA_2SM_LOADENS4_14ComposedLayoutINS4_7SwizzleILi2ELi4ELi3EEENS4_18smem_ptr_flag_bitsILi8EEENSX_INS5_IJNSA_ILi8EEESH_EEENS5_IJSH_SC_EEEEEEEvNS4_8identityES15_S1F_vS1G_EENS_8epilogue10collective18CollectiveEpilogueINS1I_23Sm100TmaWarpSpecializedILi4ELi2ELi32ELb0ELb0EEEJNS5_IJSH_SG_SH_EEENS5_IJNSX_ISH_SC_EENSX_INS5_IJNSA_ILi32EEESB_EEENS5_IJSC_SF_EEEEEEEESJ_SK_SJ_SK_NS1I_6fusion15FusionCallbacksIS1M_NS1U_23LinCombPerRowBiasEltActINS1I_6thread4ReLuESJ_fSJ_SJ_fLi16ELNS_15FloatRoundStyleE2EEES1N_S1T_JEEENS4_5SM1004TMEM4LOAD26SM100_TMEM_LOAD_32dp32b32xENS4_13SM90_TMA_LOADENS16_INS17_ILi1ELi4ELi3EEES1A_NSX_INS5_IJS1B_S1P_EEENS5_IJS1P_SC_EEEEEEENS4_39AutoVectorizingCopyWithAssumedAlignmentILi128EEENS4_14SM90_TMA_STOREES2B_S2D_S2D_EEEvvEEEEvNT_6ParamsE)
        .other          _ZN7cutlass13device_kernelINS_4gemm6kernel13GemmUniversalIN4cute5tupleIJiiiiEEENS1_10collective13CollectiveMmaINS1_35MainloopSm100TmaUmmaWarpSpecializedILi16ELi2ELi4ENS5_IJNS4_1CILi2EEENSA_ILi1EEESC_EEEEENS5_IJNSA_ILi128EEENSA_ILi256EEENSA_ILi64EEEEEENS_12float_e4m3_tENS5_IJlSC_lEEESJ_SK_NS4_8TiledMMAINS4_8MMA_AtomIJNS4_10MMA_TraitsINS4_25SM100_MMA_F8F6F4_2x1SM_SSEJSJ_SJ_fSF_SG_NS4_17integral_constantINS4_4UMMA5MajorELSR_0EEESS_NSP_INSQ_7ScaleInELST_0EEESU_EEEEEENS4_6LayoutINS5_IJSC_SC_SC_EEENS5_IJNSA_ILi0EEESZ_SZ_EEEEENS5_IJNS4_10UnderscoreES12_S12_EEEEENS4_18SM100_TMA_2SM_LOADENS4_14ComposedLayoutINS4_7SwizzleILi2ELi4ELi3EEENS4_18smem_ptr_flag_bitsILi8EEENSX_INS5_IJNSA_ILi8EEESH_EEENS5_IJSH_SC_EEEEEEEvNS4_8identityES15_S1F_vS1G_EENS_8epilogue10collective18CollectiveEpilogueINS1I_23Sm100TmaWarpSpecializedILi4ELi2ELi32ELb0ELb0EEEJNS5_IJSH_SG_SH_EEENS5_IJNSX_ISH_SC_EENSX_INS5_IJNSA_ILi32EEESB_EEENS5_IJSC_SF_EEEEEEEESJ_SK_SJ_SK_NS1I_6fusion15FusionCallbacksIS1M_NS1U_23LinCombPerRowBiasEltActINS1I_6thread4ReLuESJ_fSJ_SJ_fLi16ELNS_15FloatRoundStyleE2EEES1N_S1T_JEEENS4_5SM1004TMEM4LOAD26SM100_TMEM_LOAD_32dp32b32xENS4_13SM90_TMA_LOADENS16_INS17_ILi1ELi4ELi3EEES1A_NSX_INS5_IJS1B_S1P_EEENS5_IJS1P_SC_EEEEEEENS4_39AutoVectorizingCopyWithAssumedAlignmentILi128EEENS4_14SM90_TMA_STOREES2B_S2D_S2D_EEEvvEEEEvNT_6ParamsE,@"STO_CUDA_ENTRY STV_DEFAULT"
_ZN7cutlass13device_kernelINS_4gemm6kernel13GemmUniversalIN4cute5tupleIJiiiiEEENS1_10collective13CollectiveMmaINS1_35MainloopSm100TmaUmmaWarpSpecializedILi16ELi2ELi4ENS5_IJNS4_1CILi2EEENSA_ILi1EEESC_EEEEENS5_IJNSA_ILi128EEENSA_ILi256EEENSA_ILi64EEEEEENS_12float_e4m3_tENS5_IJlSC_lEEESJ_SK_NS4_8TiledMMAINS4_8MMA_AtomIJNS4_10MMA_TraitsINS4_25SM100_MMA_F8F6F4_2x1SM_SSEJSJ_SJ_fSF_SG_NS4_17integral_constantINS4_4UMMA5MajorELSR_0EEESS_NSP_INSQ_7ScaleInELST_0EEESU_EEEEEENS4_6LayoutINS5_IJSC_SC_SC_EEENS5_IJNSA_ILi0EEESZ_SZ_EEEEENS5_IJNS4_10UnderscoreES12_S12_EEEEENS4_18SM100_TMA_2SM_LOADENS4_14ComposedLayoutINS4_7SwizzleILi2ELi4ELi3EEENS4_18smem_ptr_flag_bitsILi8EEENSX_INS5_IJNSA_ILi8EEESH_EEENS5_IJSH_SC_EEEEEEEvNS4_8identityES15_S1F_vS1G_EENS_8epilogue10collective18CollectiveEpilogueINS1I_23Sm100TmaWarpSpecializedILi4ELi2ELi32ELb0ELb0EEEJNS5_IJSH_SG_SH_EEENS5_IJNSX_ISH_SC_EENSX_INS5_IJNSA_ILi32EEESB_EEENS5_IJSC_SF_EEEEEEEESJ_SK_SJ_SK_NS1I_6fusion15FusionCallbacksIS1M_NS1U_23LinCombPerRowBiasEltActINS1I_6thread4ReLuESJ_fSJ_SJ_fLi16ELNS_15FloatRoundStyleE2EEES1N_S1T_JEEENS4_5SM1004TMEM4LOAD26SM100_TMEM_LOAD_32dp32b32xENS4_13SM90_TMA_LOADENS16_INS17_ILi1ELi4ELi3EEES1A_NSX_INS5_IJS1B_S1P_EEENS5_IJS1P_SC_EEEEEEENS4_39AutoVectorizingCopyWithAssumedAlignmentILi128EEENS4_14SM90_TMA_STOREES2B_S2D_S2D_EEEvvEEEEvNT_6ParamsE:
[----:B------:R-:W1:Y:S01]  /*0000*/  LDC R1, c[0x0][0x37c] ;  /* 0x0000df00ff017b82 */ /* 0x000e620000000800 */
[----:B------:R-:W2:Y:S01]  /*0010*/  S2R R113, SR_TID.X ;  /* 0x0000000000717919 */ /* 0x000ea20000002100 */
[----:B------:R-:W3:Y:S06]  /*0020*/  LDCU.64 UR8, c[0x0][0x890] ;  /* 0x00011200ff0877ac */ /* 0x000eec0008000a00 */
[----:B------:R-:W4:Y:S01]  /*0030*/  S2UR UR37, SR_CgaCtaId ;  /* 0x00000000002579c3 */ /* 0x000f220000008800 */
[----:B------:R-:W-:Y:S02]  /*0040*/  PRMT R98, RZ, 0x7610, R98 ;  /* 0x00007610ff627816 */ /* 0x000fe40000000062 */
[----:B------:R-:W-:Y:S01]  /*0050*/  ELECT P0, URZ, PT ;  /* 0x0000000000ff782f */ /* 0x000fe20003800000 */
[----:B------:R-:W1:Y:S01]  /*0060*/  LDCU.64 UR46, c[0x0][0x358] ;  /* 0x00006b00ff2e77ac */ /* 0x000e620008000a00 */
[----:B---3--:R-:W-:-:S04]  /*0070*/  UISETP.NE.U32.AND UP1, UPT, UR8, URZ, UPT ;  /* 0x000000ff0800728c */ /* 0x008fc8000bf25070 */
[----:B------:R-:W-:Y:S02]  /*0080*/  UISETP.NE.AND.EX UP2, UPT, UR9, URZ, UPT, UP1 ;  /* 0x000000ff0900728c */ /* 0x000fe4000bf45310 */
[----:B----4-:R-:W-:Y:S02]  /*0090*/  ULOP3.LUT UR5, UR37, 0x1, URZ, 0xc0, !UPT ;  /* 0x0000000125057892 */ /* 0x010fe4000f8ec0ff */
[----:B------:R-:W-:Y:S01]  /*00a0*/  ULOP3.LUT UR4, UR37, 0x1, URZ, 0x3c, !UPT ;  /* 0x0000000125047892 */ /* 0x000fe2000f8e3cff */
[----:B--2---:R-:W-:-:S05]  /*00b0*/  SHF.R.U32.HI R104, RZ, 0x5, R113 ;  /* 0x00000005ff687819 */ /* 0x004fca0000011671 */
[----:B------:R-:W2:Y:S02]  /*00c0*/  SHFL.IDX PT, R0, R104, RZ, 0x1f ;  /* 0x00001fff68007589 */ /* 0x000ea400000e0000 */
[----:B--2---:R-:W-:Y:S01]  /*00d0*/  R2UR UR10, R0 ;  /* 0x00000000000a72ca */ /* 0x004fe200000e0000 */
[----:B-1----:R-:W-:Y:S05]  /*00e0*/  BRA.U UP2, `(.L_x_0) ;  /* 0x00000001022c7547 */ /* 0x002fea000b800000 */
[----:B------:R-:W1:Y:S02]  /*00f0*/  LDCU.64 UR6, c[0x0][0x888] ;  /* 0x00011100ff0677ac */ /* 0x000e640008000a00 */
[----:B-1----:R-:W-:-:S04]  /*0100*/  UISETP.NE.U32.AND UP0, UPT, UR6, URZ, UPT ;  /* 0x000000ff0600728c */ /* 0x002fc8000bf05070 */
[----:B------:R-:W-:-:S09]  /*0110*/  UISETP.NE.AND.EX UP0, UPT, UR7, URZ, UPT, UP0 ;  /* 0x000000ff0700728c */ /* 0x000fd2000bf05300 */
[----:B------:R-:W-:Y:S05]  /*0120*/  BRA.U !UP0, `(.L_x_1) ;  /* 0x0000000108107547 */ /* 0x000fea000b800000 */
[----:B------:R-:W1:Y:S02]  /*0130*/  LDC.64 R2, c[0x0][0x888] ;  /* 0x00022200ff027b82 */ /* 0x000e640000000a00 */
[----:B-1----:R1:W5:Y:S01]  /*0140*/  LDG.E R47, desc[UR46][R2.64] ;  /* 0x0000002e022f7981 */ /* 0x002362000c1e1900 */
[----:B------:R-:W-:Y:S01]  /*0150*/  HFMA2 R98, -RZ, RZ, 0, 5.9604644775390625e-08 ;  /* 0x00000001ff627431 */ /* 0x000fe200000001ff */
[----:B------:R-:W-:Y:S05]  /*0160*/  BRA `(.L_x_0) ;  /* 0x00000000000c7947 */ /* 0x000fea0003800000 */
.L_x_1:
[----:B------:R-:W1:Y:S01]  /*0170*/  LDCU UR6, c[0x0][0x880] ;  /* 0x00011000ff0677ac */ /* 0x000e620008000800 */
[----:B------:R-:W-:Y:S01]  /*0180*/  HFMA2 R98, -RZ, RZ, 0, 5.9604644775390625e-08 ;  /* 0x00000001ff627431 */ /* 0x000fe200000001ff */
[----:B-1----:R-:W-:-:S07]  /*0190*/  MOV R47, UR6 ;  /* 0x00000006002f7c02 */ /* 0x002fce0008000f00 */
.L_x_0:
[----:B------:R-:W2:Y:S02]  /*01a0*/  LDCU.64 UR6, c[0x0][0x8b0] ;  /* 0x00011600ff0677ac */ /* 0x000ea40008000a00 */
[----:B--2---:R-:W-:-:S04]  /*01b0*/  UISETP.NE.U32.AND UP0, UPT, UR6, URZ, UPT ;  /* 0x000000ff0600728c */ /* 0x004fc8000bf05070 */
[----:B------:R-:W-:-:S09]  /*01c0*/  UISETP.NE.AND.EX UP0, UPT, UR7, URZ, UPT, UP0 ;  /* 0x000000ff0700728c */ /* 0x000fd2000bf05300 */
[----:B------:R-:W-:Y:S05]  /*01d0*/  BRA.U UP0, `(.L_x_2) ;  /* 0x0000000100247547 */ /* 0x000fea000b800000 */
[----:B------:R-:W2:Y:S02]  /*01e0*/  LDCU.64 UR6, c[0x0][0x8a8] ;  /* 0x00011500ff0677ac */ /* 0x000ea40008000a00 */
[----:B--2---:R-:W-:-:S04]  /*01f0*/  UISETP.NE.U32.AND UP0, UPT, UR6, URZ, UPT ;  /* 0x000000ff0600728c */ /* 0x004fc8000bf05070 */
[----:B------:R-:W-:-:S09]  /*0200*/  UISETP.NE.AND.EX UP0, UPT, UR7, URZ, UPT, UP0 ;  /* 0x000000ff0700728c */ /* 0x000fd2000bf05300 */
[----:B------:R-:W-:Y:S05]  /*0210*/  BRA.U !UP0, `(.L_x_3) ;  /* 0x00000001080c7547 */ /* 0x000fea000b800000 */
[----:B-1----:R-:W1:Y:S02]  /*0220*/  LDC.64 R2, c[0x0][0x8a8] ;  /* 0x00022a00ff027b82 */ /* 0x002e640000000a00 */
[----:B-1----:R2:W5:Y:S01]  /*0230*/  LDG.E R45, desc[UR46][R2.64] ;  /* 0x0000002e022d7981 */ /* 0x002562000c1e1900 */
[----:B------:R-:W-:Y:S05]  /*0240*/  BRA `(.L_x_2) ;  /* 0x0000000000087947 */ /* 0x000fea0003800000 */
.L_x_3:
[----:B------:R-:W2:Y:S02]  /*0250*/  LDCU UR6, c[0x0][0x8a0] ;  /* 0x00011400ff0677ac */ /* 0x000ea40008000800 */
[----:B--2---:R-:W-:Y:S02]  /*0260*/  MOV R45, UR6 ;  /* 0x00000006002d7c02 */ /* 0x004fe40008000f00 */
.L_x_2:
[----:B------:R-:W-:Y:S01]  /*0270*/  IMAD.U32 R0, RZ, RZ, UR10 ;  /* 0x0000000aff007e24 */ /* 0x000fe2000f8e00ff */
[----:B------:R-:W-:Y:S04]  /*0280*/  BSSY.RECONVERGENT B0, `(.L_x_4) ;  /* 0x000000c000007945 */ /* 0x000fe80003800200 */
[C---:B------:R-:W-:Y:S02]  /*0290*/  ISETP.NE.OR P2, PT, R0.reuse, 0x1, !P0 ;  /* 0x000000010000780c */ /* 0x040fe40004745670 */
[----:B------:R-:W-:-:S11]  /*02a0*/  ISETP.NE.OR P1, PT, R0, 0x3, !P0 ;  /* 0x000000030000780c */ /* 0x000fd60004725670 */
[----:B------:R-:W-:Y:S05]  /*02b0*/  @P2 BRA `(.L_x_5) ;  /* 0x0000000000202947 */ /* 0x000fea0003800000 */
[----:B------:R-:W3:Y:S02]  /*02c0*/  LDCU.64 UR6, c[0x0][0x348] ;  /* 0x00006900ff0677ac */ /* 0x000ee40008000a00 */
[----:B---3--:R-:W-:Y:S02]  /*02d0*/  UIADD3 UR12, UP3, UPT, UR6, 0x80, URZ ;  /* 0x00000080060c7890 */ /* 0x008fe4000ff7e0ff */
[----:B------:R-:W-:Y:S02]  /*02e0*/  UIADD3 UR6, UP0, UPT, UR6, 0x180, URZ ;  /* 0x0000018006067890 */ /* 0x000fe4000ff1e0ff */
[----:B------:R-:W-:Y:S02]  /*02f0*/  UIADD3.X UR13, UPT, UPT, URZ, UR7, URZ, UP3, !UPT ;  /* 0x00000007ff0d7290 */ /* 0x000fe40009ffe4ff */
[----:B------:R-:W-:-:S07]  /*0300*/  UIADD3.X UR7, UPT, UPT, URZ, UR7, URZ, UP0, !UPT ;  /* 0x00000007ff077290 */ /* 0x000fce00087fe4ff */
[----:B------:R3:W-:Y:S02]  /*0310*/  UTMACCTL.PF [UR12] ;  /* 0x000000000c0079b9 */ /* 0x0007e40008040000 */
[----:B------:R3:W-:Y:S02]  /*0320*/  UTMACCTL.PF [UR6] ;  /* 0x00000000060079b9 */ /* 0x0007e40008040000 */
[----:B---3--:R-:W-:Y:S01]  /*0330*/  NOP ;  /* 0x0000000000007918 */ /* 0x008fe20000000000 */
.L_x_5:
[----:B------:R-:W-:Y:S05]  /*0340*/  BSYNC.RECONVERGENT B0 ;  /* 0x0000000000007941 */ /* 0x000fea0003800200 */
.L_x_4:
[----:B------:R-:W-:Y:S04]  /*0350*/  BSSY.RECONVERGENT B0, `(.L_x_6) ;  /* 0x000000a000007945 */ /* 0x000fe80003800200 */
        /* <DEDUP_REMOVED lines=9> */
.L_x_7:
[----:B------:R-:W-:Y:S05]  /*03f0*/  BSYNC.RECONVERGENT B0 ;  /* 0x0000000000007941 */ /* 0x000fea0003800200 */
.L_x_6:
[----:B------:R-:W3:Y:S01]  /*0400*/  LDCU.64 UR6, c[0x0][0x888] ;  /* 0x00011100ff0677ac */ /* 0x000ee20008000a00 */
[----:B------:R-:W-:Y:S01]  /*0410*/  PLOP3.LUT P1, PT, PT, PT, UP1, 0x80, 0x8 ;  /* 0x000000000008781c */ /* 0x000fe20003f2f018 */
[----:B------:R-:W-:-:S03]  /*0420*/  UPLOP3.LUT UP5, UPT, UPT, UPT, UPT, 0x40, 0x4 ;  /* 0x000000000004789c */ /* 0x000fc60003fae870 */
[----:B------:R-:W-:Y:S01]  /*0430*/  ISETP.NE.AND.EX P1, PT, RZ, UR9, PT, P1 ;  /* 0x00000009ff007c0c */ /* 0x000fe2000bf25310 */
[----:B---3--:R-:W-:-:S04]  /*0440*/  UISETP.NE.U32.AND UP0, UPT, UR6, URZ, UPT ;  /* 0x000000ff0600728c */ /* 0x008fc8000bf05070 */
[----:B------:R-:W-:-:S06]  /*0450*/  UISETP.NE.AND.EX UP0, UPT, UR7, URZ, UPT, UP0 ;  /* 0x000000ff0700728c */ /* 0x000fcc000bf05300 */
[----:B------:R-:W-:-:S13]  /*0460*/  PLOP3.LUT P2, PT, PT, PT, UP0, 0x80, 0x8 ;  /* 0x000000000008781c */ /* 0x000fda0003f4f008 */
[----:B------:R-:W-:Y:S05]  /*0470*/  @P2 BRA P1, `(.L_x_8) ;  /* 0x0000000000142947 */ /* 0x000fea0000800000 */
[----:B------:R-:W-:Y:S01]  /*0480*/  PLOP3.LUT P2, PT, PT, PT, UP2, 0x80, 0x8 ;  /* 0x000000000008781c */ /* 0x000fe20003f4f028 */
[----:B------:R-:W-:-:S12]  /*0490*/  UPLOP3.LUT UP5, UPT, UPT, UPT, UP0, 0x40, 0x4 ;  /* 0x000000000004789c */ /* 0x000fd80003fae800 */
[----:B-----5:R-:W-:-:S13]  /*04a0*/  @!P2 FSETP.EQ.AND P1, PT, R47, RZ, PT ;  /* 0x000000ff2f00a20b */ /* 0x020fda0003f22000 */
[----:B------:R-:W-:Y:S01]  /*04b0*/  @!P2 VOTEU.ANY UP1, P1 ;  /* 0x0000000000ffa886 */ /* 0x000fe20000820100 */
[----:B------:R-:W-:-:S11]  /*04c0*/  @!UP2 UPLOP3.LUT UP5, UPT, UPT, UPT, UP1, 0x80, 0x8 ;  /* 0x000000000008a89c */ /* 0x000fd60003faf010 */
.L_x_8:
[----:B------:R-:W3:Y:S01]  /*04d0*/  SHFL.IDX PT, R0, R104, RZ, 0x1f ;  /* 0x00001fff68007589 */ /* 0x000ee200000e0000 */
[----:B------:R-:W-:-:S04]  /*04e0*/  UISETP.NE.AND UP1, UPT, UR10, 0x2, UPT ;  /* 0x000000020a00788c */ /* 0x000fc8000bf25270 */
[----:B------:R-:W-:Y:S02]  /*04f0*/  UISETP.EQ.AND UP2, UPT, UR5, URZ, !UP1 ;  /* 0x000000ff0500728c */ /* 0x000fe4000cf42270 */
[----:B------:R-:W-:-:S04]  /*0500*/  USEL UR13, URZ, 0x1, UP1 ;  /* 0x00000001ff0d7887 */ /* 0x000fc80008800000 */
[----:B------:R-:W-:Y:S02]  /*0510*/  PLOP3.LUT P5, PT, P0, PT, UP2, 0x80, 0x8 ;  /* 0x000000000008781c */ /* 0x000fe400007af028 */
[----:B---3--:R-:W-:-:S13]  /*0520*/  ISETP.NE.AND P1, PT, R0, RZ, PT ;  /* 0x000000ff0000720c */ /* 0x008fda0003f25270 */
[----:B------:R-:W-:Y:S05]  /*0530*/  @P1 BRA `(.L_x_9) ;  /* 0x0000000000b01947 */ /* 0x000fea0003800000 */
[----:B------:R-:W-:Y:S01]  /*0540*/  ELECT P1, URZ, PT ;  /* 0x0000000000ff782f */ /* 0x000fe20003820000 */
[----:B------:R-:W-:-:S12]  /*0550*/  BSSY.RECONVERGENT B0, `(.L_x_9) ;  /* 0x000002a000007945 */ /* 0x000fd80003800200 */
[----:B------:R-:W-:Y:S05]  /*0560*/  @!P1 BRA `(.L_x_10) ;  /* 0x0000000000a09947 */ /* 0x000fea0003800000 */
[----:B------:R-:W-:Y:S01]  /*0570*/  UMOV UR7, 0x400 ;  /* 0x0000040000077882 */ /* 0x000fe20000000000 */
[----:B------:R-:W-:Y:S01]  /*0580*/  UMOV UR6, 0x1 ;  /* 0x0000000100067882 */ /* 0x000fe20000000000 */
[----:B------:R-:W-:Y:S02]  /*0590*/  ULEA UR7, UR37, UR7, 0x18 ;  /* 0x0000000725077291 */ /* 0x000fe4000f8ec0ff */
[----:B------:R-:W-:-:S04]  /*05a0*/  UIADD3 UR8, UPT, UPT, -UR6, 0x100000, URZ ;  /* 0x0010000006087890 */ /* 0x000fc8000fffe1ff */
[----:B------:R-:W-:Y:S02]  /*05b0*/  USHF.L.U32 UR9, UR8, 0xb, URZ ;  /* 0x0000000b08097899 */ /* 0x000fe400080006ff */
[----:B------:R-:W-:Y:S01]  /*05c0*/  USHF.L.U32 UR8, UR8, 0x1, URZ ;  /* 0x0000000108087899 */ /* 0x000fe200080006ff */
[----:B------:R-:W3:Y:S11]  /*05d0*/  FENCE.VIEW.ASYNC.S ;  /* 0x00000000000073c6 */ /* 0x000ef60000000000 */
[----:B---3--:R3:W4:Y:S01]  /*05e0*/  SYNCS.EXCH.64 URZ, [UR7], UR8 ;  /* 0x0000000807ff75b2 */ /* 0x0087220008000100 */
[----:B------:R3:W1:Y:S01]  /*05f0*/  SYNCS.EXCH.64 URZ, [UR7+0x80], UR8 ;  /* 0x0000800807ff75b2 */ /* 0x0006620008000100 */
        /* <DEDUP_REMOVED lines=29> */
[----:B------:R3:W1:Y:S02]  /*07d0*/  SYNCS.EXCH.64 URZ, [UR7+0xf8], UR8 ;  /* 0x0000f80807ff75b2 */ /* 0x0006640008000100 */
[----:B---34-:R-:W-:Y:S01]  /*07e0*/  NOP ;  /* 0x0000000000007918 */ /* 0x018fe20000000000 */
.L_x_10:
[----:B------:R-:W-:Y:S05]  /*07f0*/  BSYNC.RECONVERGENT B0 ;  /* 0x0000000000007941 */ /* 0x000fea0003800200 */
.L_x_9:
[----:B------:R-:W3:Y:S01]  /*0800*/  SHFL.IDX PT, R0, R104, RZ, 0x1f ;  /* 0x00001fff68007589 */ /* 0x000ee200000e0000 */
[----:B------:R-:W-:Y:S01]  /*0810*/  NOP ;  /* 0x0000000000007918 */ /* 0x000fe20000000000 */
[----:B---3--:R-:W-:-:S13]  /*0820*/  ISETP.NE.AND P1, PT, R0, 0x1, PT ;  /* 0x000000010000780c */ /* 0x008fda0003f25270 */
[----:B------:R-:W-:Y:S05]  /*0830*/  @P1 BRA `(.L_x_11) ;  /* 0x0000000000541947 */ /* 0x000fea0003800000 */
[----:B------:R-:W-:Y:S01]  /*0840*/  UMOV UR8, 0x400 ;  /* 0x0000040000087882 */ /* 0x000fe20000000000 */
[----:B------:R-:W-:Y:S01]  /*0850*/  UMOV UR7, 0x20 ;  /* 0x0000002000077882 */ /* 0x000fe20000000000 */
[----:B------:R-:W-:Y:S01]  /*0860*/  UMOV UR6, 0x80 ;  /* 0x0000008000067882 */ /* 0x000fe20000000000 */
[----:B------:R-:W-:Y:S02]  /*0870*/  ULEA UR8, UR37, UR8, 0x18 ;  /* 0x0000000825087291 */ /* 0x000fe4000f8ec0ff */
[----:B------:R-:W-:-:S04]  /*0880*/  UIADD3 UR14, UPT, UPT, -UR7, 0x100000, URZ ;  /* 0x00100000070e7890 */ /* 0x000fc8000fffe1ff */
[----:B------:R-:W-:Y:S02]  /*0890*/  USHF.L.U32 UR15, UR14, 0xb, URZ ;  /* 0x0000000b0e0f7899 */ /* 0x000fe400080006ff */
[----:B------:R-:W-:Y:S02]  /*08a0*/  USHF.L.U32 UR14, UR14, 0x1, URZ ;  /* 0x000000010e0e7899 */ /* 0x000fe400080006ff */
[----:B------:R-:W-:-:S04]  /*08b0*/  UIADD3 UR6, UPT, UPT, -UR6, 0x100000, URZ ;  /* 0x0010000006067890 */ /* 0x000fc8000fffe1ff */
[----:B------:R-:W-:Y:S02]  /*08c0*/  USHF.L.U32 UR7, UR6, 0xb, URZ ;  /* 0x0000000b06077899 */ /* 0x000fe400080006ff */
[----:B------:R-:W-:Y:S01]  /*08d0*/  USHF.L.U32 UR6, UR6, 0x1, URZ ;  /* 0x0000000106067899 */ /* 0x000fe200080006ff */
[----:B------:R-:W-:Y:S01]  /*08e0*/  ELECT P1, URZ, PT ;  /* 0x0000000000ff782f */ /* 0x000fe20003820000 */
[----:B------:R-:W3:Y:S02]  /*08f0*/  FENCE.VIEW.ASYNC.S ;  /* 0x00000000000073c6 */ /* 0x000ee40000000000 */
[----:B---3--:R3:W4:Y:S08]  /*0900*/  SYNCS.EXCH.64 URZ, [UR8+0x100], UR14 ;  /* 0x0001000e08ff75b2 */ /* 0x0087300008000100 */
[----:B------:R3:W1:Y:S01]  /*0910*/  SYNCS.EXCH.64 URZ, [UR8+0x120], UR6 ;  /* 0x0001200608ff75b2 */ /* 0x0006620008000100 */
[----:B------:R3:W1:Y:S01]  /*0920*/  SYNCS.EXCH.64 URZ, [UR8+0x108], UR14 ;  /* 0x0001080e08ff75b2 */ /* 0x0006620008000100 */
[----:B------:R3:W1:Y:S01]  /*0930*/  SYNCS.EXCH.64 URZ, [UR8+0x128], UR6 ;  /* 0x0001280608ff75b2 */ /* 0x0006620008000100 */
[----:B------:R3:W1:Y:S01]  /*0940*/  SYNCS.EXCH.64 URZ, [UR8+0x110], UR14 ;  /* 0x0001100e08ff75b2 */ /* 0x0006620008000100 */
[----:B------:R3:W1:Y:S01]  /*0950*/  SYNCS.EXCH.64 URZ, [UR8+0x130], UR6 ;  /* 0x0001300608ff75b2 */ /* 0x0006620008000100 */
[----:B------:R3:W1:Y:S01]  /*0960*/  SYNCS.EXCH.64 URZ, [UR8+0x118], UR14 ;  /* 0x0001180e08ff75b2 */ /* 0x0006620008000100 */
[----:B------:R3:W1:Y:S01]  /*0970*/  SYNCS.EXCH.64 URZ, [UR8+0x138], UR6 ;  /* 0x0001380608ff75b2 */ /* 0x0006620008000100 */
[----:B------:R-:W-:Y:S01]  /*0980*/  NOP ;  /* 0x0000000000007918 */ /* 0x000fe20000000000 */
.L_x_11:
[----:B------:R-:W2:Y:S01]  /*0990*/  SHFL.IDX PT, R0, R104, RZ, 0x1f ;  /* 0x00001fff68007589 */ /* 0x000ea200000e0000 */
[----:B------:R-:W-:Y:S01]  /*09a0*/  NOP ;  /* 0x0000000000007918 */ /* 0x000fe20000000000 */
[----:B--2---:R-:W-:-:S13]  /*09b0*/  ISETP.NE.AND P1, PT, R0, 0x3, PT ;  /* 0x000000030000780c */ /* 0x004fda0003f25270 */
[----:B------:R-:W-:Y:S05]  /*09c0*/  @P1 BRA `(.L_x_12) ;  /* 0x00000000002c1947 */ /* 0x000fea0003800000 */
[----:B---3--:R-:W-:Y:S01]  /*09d0*/  UMOV UR7, 0x400 ;  /* 0x0000040000077882 */ /* 0x008fe20000000000 */
[----:B------:R-:W-:Y:S01]  /*09e0*/  UMOV UR6, 0x20 ;  /* 0x0000002000067882 */ /* 0x000fe20000000000 */
[----:B------:R-:W-:Y:S02]  /*09f0*/  ULEA UR7, UR37, UR7, 0x18 ;  /* 0x0000000725077291 */ /* 0x000fe4000f8ec0ff */
[----:B------:R-:W-:-:S04]  /*0a00*/  UIADD3 UR8, UPT, UPT, -UR6, 0x100000, URZ ;  /* 0x0010000006087890 */ /* 0x000fc8000fffe1ff */
[----:B------:R-:W-:Y:S02]  /*0a10*/  USHF.L.U32 UR9, UR8, 0xb, URZ ;  /* 0x0000000b08097899 */ /* 0x000fe400080006ff */
[----:B------:R-:W-:Y:S01]  /*0a20*/  USHF.L.U32 UR8, UR8, 0x1, URZ ;  /* 0x0000000108087899 */ /* 0x000fe200080006ff */
[----:B------:R-:W-:Y:S01]  /*0a30*/  ELECT P1, URZ, PT ;  /* 0x0000000000ff782f */ /* 0x000fe20003820000 */
[----:B------:R-:W2:Y:S10]  /*0a40*/  FENCE.VIEW.ASYNC.S ;  /* 0x00000000000073c6 */ /* 0x000eb40000000000 */
[----:B--2---:R2:W3:Y:S01]  /*0a50*/  SYNCS.EXCH.64 URZ, [UR7+0x140], UR8 ;  /* 0x0001400807ff75b2 */ /* 0x0044e20008000100 */
[----:B------:R2:W1:Y:S01]  /*0a60*/  SYNCS.EXCH.64 URZ, [UR7+0x148], UR8 ;  /* 0x0001480807ff75b2 */ /* 0x0004620008000100 */
[----:B------:R-:W-:Y:S01]  /*0a70*/  NOP ;  /* 0x0000000000007918 */ /* 0x000fe20000000000 */
.L_x_12:
[----:B------:R-:W4:Y:S01]  /*0a80*/  SHFL.IDX PT, R0, R104, RZ, 0x1f ;  /* 0x00001fff68007589 */ /* 0x000f2200000e0000 */
[----:B------:R-:W-:Y:S01]  /*0a90*/  NOP ;  /* 0x0000000000007918 */ /* 0x000fe20000000000 */
[----:B----4-:R-:W-:-:S13]  /*0aa0*/  ISETP.NE.AND P1, PT, R0, 0x4, PT ;  /* 0x000000040000780c */ /* 0x010fda0003f25270 */
[----:B------:R-:W-:Y:S05]  /*0ab0*/  @P1 BRA `(.L_x_13) ;  /* 0x0000000000481947 */ /* 0x000fea0003800000 */
[----:B--23--:R-:W-:Y:S01]  /*0ac0*/  UMOV UR8, 0x1a0 ;  /* 0x000001a000087882 */ /* 0x00cfe20000000000 */
[----:B------:R-:W-:Y:S01]  /*0ad0*/  UMOV UR7, 0x400 ;  /* 0x0000040000077882 */ /* 0x000fe20000000000 */
[----:B------:R-:W-:Y:S01]  /*0ae0*/  USEL UR8, UR8, 0x1e0, UP5 ;  /* 0x000001e008087887 */ /* 0x000fe2000a800000 */
        /* <DEDUP_REMOVED lines=9> */
[----:B------:R-:W2:Y:S02]  /*0b80*/  FENCE.VIEW.ASYNC.S ;  /* 0x00000000000073c6 */ /* 0x000ea40000000000 */
[----:B--2---:R4:W2:Y:S08]  /*0b90*/  SYNCS.EXCH.64 URZ, [UR7+0x150], UR14 ;  /* 0x0001500e07ff75b2 */ /* 0x0048b00008000100 */
[----:B------:R4:W3:Y:S01]  /*0ba0*/  SYNCS.EXCH.64 URZ, [UR7+0x160], UR8 ;  /* 0x0001600807ff75b2 */ /* 0x0008e20008000100 */
[----:B------:R4:W1:Y:S01]  /*0bb0*/  SYNCS.EXCH.64 URZ, [UR7+0x158], UR14 ;  /* 0x0001580e07ff75b2 */ /* 0x0008620008000100 */
[----:B------:R4:W1:Y:S02]  /*0bc0*/  SYNCS.EXCH.64 URZ, [UR7+0x168], UR8 ;  /* 0x0001680807ff75b2 */ /* 0x0008640008000100 */
[----:B----4-:R-:W-:Y:S01]  /*0bd0*/  NOP ;  /* 0x0000000000007918 */ /* 0x010fe20000000000 */
.L_x_13:
[----:B------:R-:W4:Y:S01]  /*0be0*/  SHFL.IDX PT, R0, R104, RZ, 0x1f ;  /* 0x00001fff68007589 */ /* 0x000f2200000e0000 */
[----:B------:R-:W-:Y:S01]  /*0bf0*/  NOP ;  /* 0x0000000000007918 */ /* 0x000fe20000000000 */
[----:B----4-:R-:W-:-:S13]  /*0c00*/  ISETP.NE.AND P1, PT, R0, 0x5, PT ;  /* 0x000000050000780c */ /* 0x010fda0003f25270 */
[----:B------:R-:W-:Y:S05]  /*0c10*/  @P1 BRA `(.L_x_14) ;  /* 0x0000000000541947 */ /* 0x000fea0003800000 */
[----:B--23--:R-:W-:Y:S01]  /*0c20*/  UMOV UR8, 0x400 ;  /* 0x0000040000087882 */ /* 0x00cfe20000000000 */
        /* <DEDUP_REMOVED lines=14> */
[----:B------:R4:W1:Y:S01]  /*0d10*/  SYNCS.EXCH.64 URZ, [UR8+0x198], UR6 ;  /* 0x0001980608ff75b2 */ /* 0x0008620008000100 */
[----:B------:R4:W1:Y:S01]  /*0d20*/  SYNCS.EXCH.64 URZ, [UR8+0x180], UR14 ;  /* 0x0001800e08ff75b2 */ /* 0x0008620008000100 */
[----:B------:R4:W1:Y:S01]  /*0d30*/  SYNCS.EXCH.64 URZ, [UR8+0x1a0], UR6 ;  /* 0x0001a00608ff75b2 */ /* 0x0008620008000100 */
[----:B------:R4:W1:Y:S01]  /*0d40*/  SYNCS.EXCH.64 URZ, [UR8+0x188], UR14 ;  /* 0x0001880e08ff75b2 */ /* 0x0008620008000100 */
[----:B------:R4:W1:Y:S02]  /*0d50*/  SYNCS.EXCH.64 URZ, [UR8+0x1a8], UR6 ;  /* 0x0001a80608ff75b2 */ /* 0x0008640008000100 */
[----:B----4-:R-:W-:Y:S01]  /*0d60*/  NOP ;  /* 0x0000000000007918 */ /* 0x010fe20000000000 */
.L_x_14:
[----:B------:R-:W4:Y:S01]  /*0d70*/  SHFL.IDX PT, R0, R104, RZ, 0x1f ;  /* 0x00001fff68007589 */ /* 0x000f2200000e0000 */
[----:B------:R-:W-:Y:S01]  /*0d80*/  ISETP.NE.OR P0, PT, RZ, UR10, !P0 ;  /* 0x0000000aff007c0c */ /* 0x000fe2000c705670 */
[----:B------:R-:W-:Y:S01]  /*0d90*/  NOP ;  /* 0x0000000000007918 */ /* 0x000fe20000000000 */
[----:B----4-:R-:W-:-:S13]  /*0da0*/  ISETP.NE.AND P1, PT, R0, 0x3, PT ;  /* 0x000000030000780c */ /* 0x010fda0003f25270 */
[----:B------:R-:W-:Y:S05]  /*0db0*/  @P1 BRA `(.L_x_15) ;  /* 0x0000000000341947 */ /* 0x000fea0003800000 */
[----:B--23--:R-:W-:Y:S01]  /*0dc0*/  UMOV UR7, 0x400 ;  /* 0x0000040000077882 */ /* 0x00cfe20000000000 */
[----:B------:R-:W-:Y:S01]  /*0dd0*/  UMOV UR6, 0x20 ;  /* 0x0000002000067882 */ /* 0x000fe20000000000 */
[----:B------:R-:W-:Y:S02]  /*0de0*/  ULEA UR7, UR37, UR7, 0x18 ;  /* 0x0000000725077291 */ /* 0x000fe4000f8ec0ff */
[----:B------:R-:W-:-:S04]  /*0df0*/  UIADD3 UR8, UPT, UPT, -UR6, 0x100000, URZ ;  /* 0x0010000006087890 */ /* 0x000fc8000fffe1ff */
[----:B------:R-:W-:Y:S02]  /*0e00*/  USHF.L.U32 UR9, UR8, 0xb, URZ ;  /* 0x0000000b08097899 */ /* 0x000fe400080006ff */
[----:B------:R-:W-:Y:S01]  /*0e10*/  USHF.L.U32 UR8, UR8, 0x1, URZ ;  /* 0x0000000108087899 */ /* 0x000fe200080006ff */
[----:B------:R-:W-:Y:S01]  /*0e20*/  ELECT P1, URZ, PT ;  /* 0x0000000000ff782f */ /* 0x000fe20003820000 */
[----:B------:R-:W2:Y:S10]  /*0e30*/  FENCE.VIEW.ASYNC.S ;  /* 0x00000000000073c6 */ /* 0x000eb40000000000 */
[----:B--2---:R4:W2:Y:S01]  /*0e40*/  SYNCS.EXCH.64 URZ, [UR7+0x1b0], UR8 ;  /* 0x0001b00807ff75b2 */ /* 0x0048a20008000100 */
[----:B------:R4:W3:Y:S01]  /*0e50*/  SYNCS.EXCH.64 URZ, [UR7+0x1c0], UR8 ;  /* 0x0001c00807ff75b2 */ /* 0x0008e20008000100 */
[----:B------:R4:W1:Y:S01]  /*0e60*/  SYNCS.EXCH.64 URZ, [UR7+0x1b8], UR8 ;  /* 0x0001b80807ff75b2 */ /* 0x0008620008000100 */
[----:B------:R4:W1:Y:S02]  /*0e70*/  SYNCS.EXCH.64 URZ, [UR7+0x1c8], UR8 ;  /* 0x0001c80807ff75b2 */ /* 0x0008640008000100 */
[----:B----4-:R-:W-:Y:S01]  /*0e80*/  NOP ;  /* 0x0000000000007918 */ /* 0x010fe20000000000 */
.L_x_15:
[----:B------:R-:W-:Y:S01]  /*0e90*/  VOTEU.ALL UP1, P0 ;  /* 0x0000000000ff7886 */ /* 0x000fe20000020000 */
[----:B--23--:R-:W2:Y:S01]  /*0ea0*/  LDCU UR7, c[0x0][0x36c] ;  /* 0x00006d80ff0777ac */ /* 0x00cea20008000800 */
[----:B------:R-:W-:Y:S01]  /*0eb0*/  NOP ;  /* 0x0000000000007918 */ /* 0x000fe20000000000 */
[----:B-1----:R-:W-:Y:S01]  /*0ec0*/  LOP3.LUT R2, R113, 0x1f, RZ, 0xc0, !PT ;  /* 0x0000001f71027812 */ /* 0x002fe200078ec0ff */
[----:B------:R-:W-:Y:S01]  /*0ed0*/  UMOV UR8, 0x20 ;  /* 0x0000002000087882 */ /* 0x000fe20000000000 */
[----:B------:R-:W-:Y:S01]  /*0ee0*/  @!UP1 UMOV UR6, 0x400 ;  /* 0x0000040000069882 */ /* 0x000fe20000000000 */
[----:B------:R-:W-:-:S04]  /*0ef0*/  @!UP1 UIADD3 UR8, UPT, UPT, -UR8, 0x100000, URZ ;  /* 0x0010000008089890 */ /* 0x000fc8000fffe1ff */
[----:B------:R-:W-:Y:S02]  /*0f00*/  @!UP1 USHF.L.U32 UR9, UR8, 0xb, URZ ;  /* 0x0000000b08099899 */ /* 0x000fe400080006ff */
[----:B------:R-:W-:Y:S02]  /*0f10*/  @!UP1 USHF.L.U32 UR8, UR8, 0x1, URZ ;  /* 0x0000000108089899 */ /* 0x000fe400080006ff */
[----:B------:R-:W-:Y:S01]  /*0f20*/  @!UP1 ULEA UR6, UR37, UR6, 0x18 ;  /* 0x0000000625069291 */ /* 0x000fe2000f8ec0ff */
[----:B------:R-:W-:Y:S01]  /*0f30*/  VOTEU.ALL UP1, P0 ;  /* 0x0000000000ff7886 */ /* 0x000fe20000020000 */
[----:B------:R-:W-:Y:S01]  /*0f40*/  UISETP.NE.AND UP4, UPT, UR10, URZ, UPT ;  /* 0x000000ff0a00728c */ /* 0x000fe2000bf85270 */
[----:B------:R-:W1:Y:S09]  /*0f50*/  FENCE.VIEW.ASYNC.S ;  /* 0x00000000000073c6 */ /* 0x000e720000000000 */
[----:B-1----:R1:W3:Y:S01]  /*0f60*/  @!UP1 SYNCS.EXCH.64 URZ, [UR6+0x1d0], UR8 ;  /* 0x0001d00806ff95b2 */ /* 0x0022e20008000100 */
[----:B--2---:R-:W-:-:S09]  /*0f70*/  UISETP.EQ.U32.AND UP1, UPT, UR7, 0x1, UPT ;  /* 0x000000010700788c */ /* 0x004fd2000bf22070 */
[----:B------:R-:W-:Y:S05]  /*0f80*/  BRA.U !UP1, `(.L_x_16) ;  /* 0x0000000109087547 */ /* 0x000fea000b800000 */
[----:B---3--:R-:W-:Y:S01]  /*0f90*/  UCGABAR_ARV ;  /* 0x00000000000079c7 */ /* 0x008fe20008000000 */
[----:B------:R-:W-:Y:S05]  /*0fa0*/  BRA `(.L_x_17) ;  /* 0x0000000000047947 */ /* 0x000fea0003800000 */
.L_x_16:
[----:B---3--:R-:W-:Y:S01]  /*0fb0*/  NOP ;  /* 0x0000000000007918 */ /* 0x008fe20000000000 */
.L_x_17:
[----:B------:R-:W2:Y:S01]  /*0fc0*/  S2R R15, SR_CTAID.Y ;  /* 0x00000000000f7919 */ /* 0x000ea20000002600 */
[----:B------:R-:W-:-:S05]  /*0fd0*/  CS2R.32 R97, SR_CgaSize ;  /* 0x0000000000617805 */ /* 0x000fca0000008a00 */
[----:B------:R-:W-:-:S05]  /*0fe0*/  IMAD R97, R97, -0xa0, RZ ;  /* 0xffffff6061617824 */ /* 0x000fca00078e02ff */
[----:B-1----:R-:W-:-:S14]  /*0ff0*/  R2UR UR6, R97 ;  /* 0x00000000610672ca */ /* 0x002fdc00000e0000 */
[----:B------:R-:W1:Y:S01]  /*1000*/  LDCU UR6, c[0x0][UR6+0x2b4] ;  /* 0x00005680060677ac */ /* 0x000e620008000800 */
[----:B------:R-:W-:-:S05]  /*1010*/  CS2R.32 R0, SR_CgaSize ;  /* 0x0000000000007805 */ /* 0x000fca0000008a00 */
[----:B------:R-:W-:-:S06]  /*1020*/  IMAD R0, R0, -0xa0, RZ ;  /* 0xffffff6000007824 */ /* 0x000fcc00078e02ff */
[----:B------:R-:W3:Y:S01]  /*1030*/  LDC R0, c[0x0][R0+0x2a4] ;  /* 0x0000a90000007b82 */ /* 0x000ee20000000800 */
[----:B------:R-:W-:Y:S01]  /*1040*/  PRMT R10, RZ, 0x7610, R10 ;  /* 0x00007610ff0a7816 */ /* 0x000fe2000000000a */
[----:B------:R-:W4:Y:S01]  /*1050*/  S2R R3, SR_CTAID.X ;  /* 0x0000000000037919 */ /* 0x000f220000002500 */
[----:B------:R-:W-:-:S05]  /*1060*/  CS2R.32 R97, SR_CgaSize ;  /* 0x0000000000617805 */ /* 0x000fca0000008a00 */
[----:B------:R-:W-:-:S05]  /*1070*/  IMAD R97, R97, -0xa0, RZ ;  /* 0xffffff6061617824 */ /* 0x000fca00078e02ff */
[----:B------:R-:W-:-:S14]  /*1080*/  R2UR UR7, R97 ;  /* 0x00000000610772ca */ /* 0x000fdc00000e0000 */
[----:B------:R-:W3:Y:S01]  /*1090*/  LDCU UR7, c[0x0][UR7+0x2b0] ;  /* 0x00005600070777ac */ /* 0x000ee20008000800 */
[----:B------:R-:W-:Y:S01]  /*10a0*/  UISETP.NE.AND UP2, UPT, UR10, 0x2, UPT ;  /* 0x000000020a00788c */ /* 0x000fe2000bf45270 */
[----:B------:R-:W1:Y:S01]  /*10b0*/  LDC R11, c[0x0][0xb24] ;  /* 0x0002c900ff0b7b82 */ /* 0x000e620000000800 */
[----:B------:R-:W-:-:S05]  /*10c0*/  CS2R.32 R4, SR_CgaSize ;  /* 0x0000000000047805 */ /* 0x000fca0000008a00 */
[----:B------:R-:W-:-:S06]  /*10d0*/  IMAD R4, R4, -0xa0, RZ ;  /* 0xffffff6004047824 */ /* 0x000fcc00078e02ff */
[----:B------:R-:W3:Y:S08]  /*10e0*/  LDC R4, c[0x0][R4+0x2a0] ;  /* 0x0000a80004047b82 */ /* 0x000ef00000000800 */
[----:B------:R-:W3:Y:S01]  /*10f0*/  LDC R40, c[0x0][0xb24] ;  /* 0x0002c900ff287b82 */ /* 0x000ee20000000800 */
[----:B--2---:R-:W-:-:S07]  /*1100*/  I2FP.F32.U32 R96, R15 ;  /* 0x0000000f00607245 */ /* 0x004fce0000201000 */
[----:B------:R-:W2:Y:S01]  /*1110*/  S2UR UR36, SR_CTAID.Z ;  /* 0x00000000002479c3 */ /* 0x000ea20000002700 */
[----:B-1----:R-:W-:Y:S01]  /*1120*/  ISETP.GE.AND P0, PT, R11, 0x1, PT ;  /* 0x000000010b00780c */ /* 0x002fe20003f06270 */
[----:B----4-:R-:W-:Y:S01]  /*1130*/  IMAD.MOV.U32 R14, RZ, RZ, R3 ;  /* 0x000000ffff0e7224 */ /* 0x010fe200078e0003 */
[----:B------:R-:W-:Y:S01]  /*1140*/  I2FP.F32.U32 R97, R3 ;  /* 0x0000000300617245 */ /* 0x000fe20000201000 */
[----:B------:R-:W-:Y:S01]  /*1150*/  FMUL R96, R96, UR6 ;  /* 0x0000000660607c20 */ /* 0x000fe20008400000 */
[----:B------:R-:W1:Y:S03]  /*1160*/  LDCU UR6, c[0x0][0xb30] ;  /* 0x00016600ff0677ac */ /* 0x000e660008000800 */
[----:B---3--:R-:W-:Y:S02]  /*1170*/  FMUL R97, R97, UR7 ;  /* 0x0000000761617c20 */ /* 0x008fe40008400000 */
[----:B------:R-:W3:Y:S08]  /*1180*/  F2I.U32.TRUNC.NTZ R96, R96 ;  /* 0x0000006000607305 */ /* 0x000ef0000020f000 */
[----:B------:R-:W4:Y:S01]  /*1190*/  F2I.U32.TRUNC.NTZ R97, R97 ;  /* 0x0000006100617305 */ /* 0x000f22000020f000 */
[----:B-1----:R-:W-:Y:S01]  /*11a0*/  UISETP.NE.AND UP3, UPT, UR6, 0x1, UPT ;  /* 0x000000010600788c */ /* 0x002fe2000bf65270 */
[----:B---3--:R-:W-:-:S05]  /*11b0*/  IADD3 R96, PT, PT, -R96, RZ, RZ ;  /* 0x000000ff60607210 */ /* 0x008fca0007ffe1ff */
[----:B------:R-:W-:Y:S01]  /*11c0*/  IMAD R96, R0, R96, R15 ;  /* 0x0000006000607224 */ /* 0x000fe200078e020f */
[----:B------:R-:W-:Y:S01]  /*11d0*/  PRMT R0, RZ, 0x7610, R0 ;  /* 0x00007610ff007816 */ /* 0x000fe20000000000 */
[----:B----4-:R-:W-:-:S04]  /*11e0*/  IMAD.MOV R97, RZ, RZ, -R97 ;  /* 0x000000ffff617224 */ /* 0x010fc800078e0a61 */
[----:B------:R-:W-:Y:S01]  /*11f0*/  IMAD R97, R4, R97, R3 ;  /* 0x0000006104617224 */ /* 0x000fe200078e0203 */
[----:B--2---:R-:W-:Y:S06]  /*1200*/  BRA.U UP4, `(.L_x_18) ;  /* 0x0000000104247547 */ /* 0x004fec000b800000 */
[----:B------:R-:W-:Y:S01]  /*1210*/  ISETP.NE.AND P1, PT, R96, RZ, PT ;  /* 0x000000ff6000720c */ /* 0x000fe20003f25270 */
[----:B------:R-:W-:Y:S01]  /*1220*/  IMAD.MOV.U32 R0, RZ, RZ, 0x3 ;  /* 0x00000003ff007424 */ /* 0x000fe200078e00ff */
[C---:B------:R-:W-:Y:S02]  /*1230*/  LOP3.LUT R4, R97.reuse, 0xfffffffe, RZ, 0xc0, !PT ;  /* 0xfffffffe61047812 */ /* 0x040fe400078ec0ff */
[----:B------:R-:W-:Y:S02]  /*1240*/  ISETP.LT.U32.OR P1, PT, R97, 0x2, !P1 ;  /* 0x000000026100780c */ /* 0x000fe40004f21470 */
[----:B------:R-:W-:Y:S02]  /*1250*/  SHF.L.U32 R0, R0, R4, RZ ;  /* 0x0000000400007219 */ /* 0x000fe400000006ff */
[----:B------:R-:W-:Y:S02]  /*1260*/  SEL R6, RZ, 0x1, !P1 ;  /* 0x00000001ff067807 */ /* 0x000fe40004800000 */
[----:B------:R-:W-:-:S05]  /*1270*/  SEL R5, RZ, 0x2, !P1 ;  /* 0x00000002ff057807 */ /* 0x000fca0004800000 */
[----:B------:R-:W-:-:S05]  /*1280*/  IMAD.IADD R5, R6, 0x1, R5 ;  /* 0x0000000106057824 */ /* 0x000fca00078e0205 */
[----:B------:R-:W-:Y:S02]  /*1290*/  PRMT R10, R5, 0x7610, R10 ;  /* 0x00007610050a7816 */ /* 0x000fe4000000000a */
.L_x_18:
[----:B------:R-:W-:Y:S05]  /*12a0*/  @!P0 BRA `(.L_x_19) ;  /* 0x0000000000b88947 */ /* 0x000fea0003800000 */
[----:B------:R-:W1:Y:S01]  /*12b0*/  LDC.64 R6, c[0x0][0xb18] ;  /* 0x0002c600ff067b82 */ /* 0x000e620000000a00 */
[----:B------:R-:W-:-:S07]  /*12c0*/  ISETP.NE.AND P0, PT, R11, 0x1, PT ;  /* 0x000000010b00780c */ /* 0x000fce0003f05270 */
[----:B------:R-:W2:Y:S08]  /*12d0*/  LDC R14, c[0x0][0xb0c] ;  /* 0x0002c300ff0e7b82 */ /* 0x000eb00000000800 */
[----:B------:R-:W3:Y:S08]  /*12e0*/  LDC R16, c[0x0][0x370] ;  /* 0x0000dc00ff107b82 */ /* 0x000ef00000000800 */
[----:B------:R-:W4:Y:S01]  /*12f0*/  LDC R13, c[0x0][0x374] ;  /* 0x0000dd00ff0d7b82 */ /* 0x000f220000000800 */
[----:B-1----:R-:W-:-:S07]  /*1300*/  ISETP.NE.AND P1, PT, R6, 0x1, PT ;  /* 0x000000010600780c */ /* 0x002fce0003f25270 */
[----:B------:R-:W3:Y:S01]  /*1310*/  LDC.64 R8, c[0x0][0xb10] ;  /* 0x0002c400ff087b82 */ /* 0x000ee20000000a00 */
[----:B--2---:R-:W-:-:S07]  /*1320*/  ISETP.NE.AND P2, PT, R14, 0x1, PT ;  /* 0x000000010e00780c */ /* 0x004fce0003f45270 */
[----:B------:R-:W1:Y:S08]  /*1330*/  LDC R12, c[0x0][0xb20] ;  /* 0x0002c800ff0c7b82 */ /* 0x000e700000000800 */
[----:B------:R-:W2:Y:S01]  /*1340*/  LDC.64 R4, c[0x0][0xb28] ;  /* 0x0002ca00ff047b82 */ /* 0x000ea20000000a00 */
[----:B----4-:R-:W-:-:S04]  /*1350*/  IMAD.HI.U32 R17, R13, R7, RZ ;  /* 0x000000070d117227 */ /* 0x010fc800078e00ff */
[----:B------:R-:W-:-:S04]  /*1360*/  IMAD.HI.U32 R7, R15, R7, RZ ;  /* 0x000000070f077227 */ /* 0x000fc800078e00ff */
[----:B---3--:R-:W-:-:S05]  /*1370*/  IMAD.HI.U32 R18, R16, R8, RZ ;  /* 0x0000000810127227 */ /* 0x008fca00078e00ff */
[-C--:B------:R-:W-:Y:S01]  /*1380*/  @P2 SHF.R.U32.HI R16, RZ, R9.reuse, R18 ;  /* 0x00000009ff102219 */ /* 0x080fe20000011612 */
[----:B------:R-:W-:Y:S01]  /*1390*/  IMAD.HI.U32 R18, R3, R8, RZ ;  /* 0x0000000803127227 */ /* 0x000fe200078e00ff */
[-C--:B-1----:R-:W-:Y:S02]  /*13a0*/  @P1 SHF.R.U32.HI R13, RZ, R12.reuse, R17 ;  /* 0x0000000cff0d1219 */ /* 0x082fe40000011611 */
[----:B------:R-:W-:Y:S02]  /*13b0*/  SHF.R.U32.HI R7, RZ, R12, R7 ;  /* 0x0000000cff077219 */ /* 0x000fe40000011607 */
[----:B------:R-:W-:Y:S02]  /*13c0*/  SHF.R.U32.HI R18, RZ, R9, R18 ;  /* 0x00000009ff127219 */ /* 0x000fe40000011612 */
[----:B------:R-:W-:Y:S01]  /*13d0*/  SEL R7, R15, R7, !P1 ;  /* 0x000000070f077207 */ /* 0x000fe20004800000 */
[----:B--2---:R-:W-:Y:S01]  /*13e0*/  IMAD.HI.U32 R17, R13, R4, RZ ;  /* 0x000000040d117227 */ /* 0x004fe200078e00ff */
[----:B------:R-:W-:-:S03]  /*13f0*/  SEL R18, R3, R18, !P2 ;  /* 0x0000001203127207 */ /* 0x000fc60005000000 */
[----:B------:R-:W-:Y:S01]  /*1400*/  IMAD.HI.U32 R8, R16, R4, RZ ;  /* 0x0000000410087227 */ /* 0x000fe200078e00ff */
[----:B------:R-:W-:-:S04]  /*1410*/  @P0 SHF.R.U32.HI R13, RZ, R5, R17 ;  /* 0x00000005ff0d0219 */ /* 0x000fc80000011611 */
[----:B------:R-:W-:Y:S01]  /*1420*/  @P0 SHF.R.U32.HI R16, RZ, R5, R8 ;  /* 0x00000005ff100219 */ /* 0x000fe20000011608 */
[----:B------:R-:W-:-:S04]  /*1430*/  IMAD R13, R13, R11, RZ ;  /* 0x0000000b0d0d7224 */ /* 0x000fc800078e02ff */
[----:B------:R-:W-:Y:S01]  /*1440*/  IMAD R8, R16, R11, RZ ;  /* 0x0000000b10087224 */ /* 0x000fe200078e02ff */
[----:B------:R-:W-:-:S04]  /*1450*/  ISETP.GE.AND P1, PT, R7, R13, PT ;  /* 0x0000000d0700720c */ /* 0x000fc80003f26270 */
[----:B------:R-:W-:Y:S01]  /*1460*/  ISETP.GE.OR P1, PT, R18, R8, P1 ;  /* 0x000000081200720c */ /* 0x000fe20000f26670 */
[----:B------:R-:W-:-:S05]  /*1470*/  IMAD.HI.U32 R8, R7, R4, RZ ;  /* 0x0000000407087227 */ /* 0x000fca00078e00ff */
[----:B------:R-:W-:-:S04]  /*1480*/  SHF.R.U32.HI R8, RZ, R5, R8 ;  /* 0x00000005ff087219 */ /* 0x000fc80000011608 */
[----:B------:R-:W-:-:S03]  /*1490*/  SEL R8, R7, R8, !P0 ;  /* 0x0000000807087207 */ /* 0x000fc60004000000 */
[----:B------:R-:W-:Y:S01]  /*14a0*/  @!P1 IMAD.HI.U32 R9, R18, R4, RZ ;  /* 0x0000000412099227 */ /* 0x000fe200078e00ff */
[----:B------:R-:W-:-:S04]  /*14b0*/  IADD3 R4, PT, PT, -R8, RZ, RZ ;  /* 0x000000ff08047210 */ /* 0x000fc80007ffe1ff */
[----:B------:R-:W-:Y:S01]  /*14c0*/  @!P1 SHF.R.U32.HI R5, RZ, R5, R9 ;  /* 0x00000005ff059219 */ /* 0x000fe20000011609 */
[----:B------:R-:W-:Y:S01]  /*14d0*/  IMAD R4, R11, R4, R7 ;  /* 0x000000040b047224 */ /* 0x000fe200078e0207 */
[----:B------:R-:W-:Y:S02]  /*14e0*/  IADD3 R9, PT, PT, -R7, RZ, RZ ;  /* 0x000000ff07097210 */ /* 0x000fe40007ffe1ff */
[----:B------:R-:W-:-:S03]  /*14f0*/  @!P1 SEL R5, R18, R5, !P0 ;  /* 0x0000000512059207 */ /* 0x000fc60004000000 */
[----:B------:R-:W-:Y:S02]  /*1500*/  IMAD R9, R6, R9, R15 ;  /* 0x0000000906097224 */ /* 0x000fe400078e020f */
[--C-:B------:R-:W-:Y:S02]  /*1510*/  @!P1 IMAD.IADD R8, R8, 0x1, -R5.reuse ;  /* 0x0000000108089824 */ /* 0x100fe400078e0a05 */
[----:B------:R-:W-:Y:S01]  /*1520*/  @!P1 IMAD R5, R4, R16, R5 ;  /* 0x0000001004059224 */ /* 0x000fe200078e0205 */
[----:B------:R-:W-:Y:S01]  /*1530*/  IADD3 R4, PT, PT, -R18, RZ, RZ ;  /* 0x000000ff12047210 */ /* 0x000fe20007ffe1ff */
[----:B------:R-:W-:Y:S02]  /*1540*/  @!P1 IMAD R7, R8, R11, R18 ;  /* 0x0000000b08079224 */ /* 0x000fe400078e0212 */
[----:B------:R-:W-:Y:S02]  /*1550*/  @!P1 IMAD.MOV.U32 R18, RZ, RZ, R5 ;  /* 0x000000ffff129224 */ /* 0x000fe400078e0005 */
[----:B------:R-:W-:-:S02]  /*1560*/  IMAD R4, R14, R4, R3 ;  /* 0x000000040e047224 */ /* 0x000fc400078e0203 */
[----:B------:R-:W-:Y:S02]  /*1570*/  IMAD R15, R7, R6, R9 ;  /* 0x00000006070f7224 */ /* 0x000fe400078e0209 */
[----:B------:R-:W-:Y:S02]  /*1580*/  IMAD R14, R18, R14, R4 ;  /* 0x0000000e120e7224 */ /* 0x000fe400078e0204 */
.L_x_19:
[----:B------:R-:W-:Y:S05]  /*1590*/  BRA.U UP3, `(.L_x_20) ;  /* 0x0000000103407547 */ /* 0x000fea000b800000 */
[----:B------:R-:W1:Y:S08]  /*15a0*/  LDC.64 R6, c[0x0][0xb10] ;  /* 0x0002c400ff067b82 */ /* 0x000e700000000a00 */
[----:B------:R-:W2:Y:S08]  /*15b0*/  LDC.64 R4, c[0x0][0xb18] ;  /* 0x0002c600ff047b82 */ /* 0x000eb00000000a00 */
[----:B------:R-:W3:Y:S08]  /*15c0*/  LDC R8, c[0x0][0xb20] ;  /* 0x0002c800ff087b82 */ /* 0x000ef00000000800 */
[----:B------:R-:W4:Y:S01]  /*15d0*/  LDC R9, c[0x0][0xb0c] ;  /* 0x0002c300ff097b82 */ /* 0x000f220000000800 */
[----:B-1----:R-:W-:-:S05]  /*15e0*/  IMAD.HI.U32 R6, R14, R6, RZ ;  /* 0x000000060e067227 */ /* 0x002fca00078e00ff */
[----:B------:R-:W-:Y:S01]  /*15f0*/  SHF.R.U32.HI R6, RZ, R7, R6 ;  /* 0x00000007ff067219 */ /* 0x000fe20000011606 */
[----:B--2---:R-:W-:Y:S01]  /*1600*/  IMAD.HI.U32 R5, R15, R5, RZ ;  /* 0x000000050f057227 */ /* 0x004fe200078e00ff */
[----:B------:R-:W-:-:S04]  /*1610*/  ISETP.NE.AND P0, PT, R4, 0x1, PT ;  /* 0x000000010400780c */ /* 0x000fc80003f05270 */
[----:B---3--:R-:W-:-:S04]  /*1620*/  SHF.R.U32.HI R5, RZ, R8, R5 ;  /* 0x00000008ff057219 */ /* 0x008fc80000011605 */
[----:B------:R-:W-:Y:S02]  /*1630*/  SEL R5, R15, R5, !P0 ;  /* 0x000000050f057207 */ /* 0x000fe40004000000 */
[----:B----4-:R-:W-:-:S04]  /*1640*/  ISETP.NE.AND P1, PT, R9, 0x1, PT ;  /* 0x000000010900780c */ /* 0x010fc80003f25270 */
[----:B------:R-:W-:-:S05]  /*1650*/  SEL R7, R14, R6, !P1 ;  /* 0x000000060e077207 */ /* 0x000fca0004800000 */
[----:B------:R-:W-:Y:S02]  /*1660*/  IMAD.IADD R6, R5, 0x1, -R7 ;  /* 0x0000000105067824 */ /* 0x000fe400078e0a07 */
[----:B------:R-:W-:Y:S02]  /*1670*/  IMAD.IADD R5, R7, 0x1, -R5 ;  /* 0x0000000107057824 */ /* 0x000fe400078e0a05 */
[----:B------:R-:W-:Y:S02]  /*1680*/  IMAD R14, R6, R9, R14 ;  /* 0x00000009060e7224 */ /* 0x000fe400078e020e */
[----:B------:R-:W-:Y:S02]  /*1690*/  IMAD R15, R5, R4, R15 ;  /* 0x00000004050f7224 */ /* 0x000fe400078e020f */
.L_x_20:
[----:B------:R-:W-:Y:S05]  /*16a0*/  BRA.U !UP1, `(.L_x_21) ;  /* 0x00000001090c7547 */ /* 0x000fea000b800000 */
[----:B------:R-:W-:Y:S01]  /*16b0*/  UCGABAR_WAIT ;  /* 0x0000000000007dc7 */ /* 0x000fe20008000000 */
[----:B------:R-:W-:Y:S01]  /*16c0*/  CCTL.IVALL ;  /* 0x00000000ff00798f */ /* 0x000fe20002000000 */
[----:B------:R-:W-:Y:S05]  /*16d0*/  BRA `(.L_x_22) ;  /* 0x0000000000047947 */ /* 0x000fea0003800000 */
.L_x_21:
[----:B------:R-:W-:Y:S06]  /*16e0*/  BAR.SYNC.DEFER_BLOCKING 0x0 ;  /* 0x0000000000007b1d */ /* 0x000fec0000010000 */
.L_x_22:
[----:B------:R-:W-:Y:S05]  /*16f0*/  BRA.U UP2, `(.L_x_23) ;  /* 0x0000001902607547 */ /* 0x000fea000b800000 */
[----:B------:R-:W1:Y:S01]  /*1700*/  LDCU UR4, c[0x0][0x38c] ;  /* 0x00007180ff0477ac */ /* 0x000e620008000800 */
[----:B------:R-:W2:Y:S01]  /*1710*/  LDC R8, c[0x0][0x370] ;  /* 0x0000dc00ff087b82 */ /* 0x000ea20000000800 */
[C---:B------:R-:W-:Y:S02]  /*1720*/  IMAD.SHL.U32 R19, R3.reuse, 0x80, RZ ;  /* 0x0000008003137824 */ /* 0x040fe400078e00ff */
[----:B------:R-:W-:Y:S01]  /*1730*/  HFMA2 R17, -RZ, RZ, 0, 5.9604644775390625e-08 ;  /* 0x00000001ff117431 */ /* 0x000fe200000001ff */
[----:B------:R-:W-:Y:S01]  /*1740*/  UISETP.NE.AND UP1, UPT, UR10, URZ, UPT ;  /* 0x000000ff0a00728c */ /* 0x000fe2000bf25270 */
[----:B------:R-:W-:Y:S01]  /*1750*/  ISETP.NE.AND P4, PT, R2, RZ, P5 ;  /* 0x000000ff0200720c */ /* 0x000fe20002f85270 */
[----:B------:R-:W-:Y:S01]  /*1760*/  IMAD.SHL.U32 R18, R3, 0x40, RZ ;  /* 0x0000004003127824 */ /* 0x000fe200078e00ff */
[----:B------:R-:W-:Y:S01]  /*1770*/  CS2R R12, SRZ ;  /* 0x00000000000c7805 */ /* 0x000fe2000001ff00 */
[----:B------:R-:W-:Y:S01]  /*1780*/  IMAD.MOV.U32 R16, RZ, RZ, RZ ;  /* 0x000000ffff107224 */ /* 0x000fe200078e00ff */
[----:B------:R-:W3:Y:S01]  /*1790*/  LDC R0, c[0x0][0x374] ;  /* 0x0000dd00ff007b82 */ /* 0x000ee20000000800 */
[----:B------:R-:W-:Y:S01]  /*17a0*/  MOV R11, 0x1 ;  /* 0x00000001000b7802 */ /* 0x000fe20000000f00 */
[----:B------:R-:W-:Y:S01]  /*17b0*/  USEL UR22, UR13, 0x2, UP1 ;  /* 0x000000020d167887 */ /* 0x000fe20008800000 */
[----:B------:R-:W-:Y:S01]  /*17c0*/  LOP3.LUT R19, R19, 0x80, RZ, 0xc0, !PT ;  /* 0x0000008013137812 */ /* 0x000fe200078ec0ff */
[----:B------:R-:W4:Y:S01]  /*17d0*/  LDCU.64 UR14, c[0x0][0x348] ;  /* 0x00006900ff0e77ac */ /* 0x000f220008000a00 */
[----:B------:R-:W-:Y:S01]  /*17e0*/  UMOV UR23, URZ ;  /* 0x000000ff00177c82 */ /* 0x000fe20008000000 */
[----:B-1----:R-:W-:-:S04]  /*17f0*/  UIADD3 UR5, UPT, UPT, UR4, 0x3f, URZ ;  /* 0x0000003f04057890 */ /* 0x002fc8000fffe0ff */
[----:B------:R-:W-:-:S04]  /*1800*/  USHF.R.S32.HI UR6, URZ, 0x1f, UR5 ;  /* 0x0000001fff067899 */ /* 0x000fc80008011405 */
[----:B------:R-:W-:Y:S02]  /*1810*/  ULEA.HI UR6, UR6, UR5, URZ, 0x6 ;  /* 0x0000000506067291 */ /* 0x000fe4000f8f30ff */
[----:B------:R-:W-:Y:S02]  /*1820*/  UIADD3 UR5, UPT, UPT, UR4, -0x1, URZ ;  /* 0xffffffff04057890 */ /* 0x000fe4000fffe0ff */
[----:B------:R-:W-:Y:S02]  /*1830*/  USHF.R.S32.HI UR6, URZ, 0x6, UR6 ;  /* 0x00000006ff067899 */ /* 0x000fe40008011406 */
[----:B------:R-:W-:Y:S02]  /*1840*/  UISETP.GE.U32.AND UP2, UPT, UR5, -0x7f, UPT ;  /* 0xffffff810500788c */ /* 0x000fe4000bf46070 */
[----:B------:R-:W-:Y:S02]  /*1850*/  UISETP.LT.U32.AND UP0, UPT, UR6, 0x10, UPT ;  /* 0x000000100600788c */ /* 0x000fe4000bf01070 */
[----:B------:R-:W-:-:S02]  /*1860*/  UIADD3 UR4, UPT, UPT, UR4, 0x7e, URZ ;  /* 0x0000007e04047890 */ /* 0x000fc4000fffe0ff */
[----:B------:R-:W-:-:S04]  /*1870*/  USEL UR5, UR6, 0x10, UP0 ;  /* 0x0000001006057887 */ /* 0x000fc80008000000 */
[----:B------:R-:W-:Y:S02]  /*1880*/  UIADD3 UR21, UPT, UPT, UR5, -0x1, URZ ;  /* 0xffffffff05157890 */ /* 0x000fe4000fffe0ff */
[----:B------:R-:W-:Y:S02]  /*1890*/  @UP2 UIADD3 UR21, UPT, UPT, UR5, URZ, URZ ;  /* 0x000000ff05152290 */ /* 0x000fe4000fffe0ff */
[----:B------:R-:W-:Y:S02]  /*18a0*/  UIADD3 UR24, UPT, UPT, UR6, -UR5, URZ ;  /* 0x8000000506187290 */ /* 0x000fe4000fffe0ff */
[----:B------:R-:W-:Y:S02]  /*18b0*/  UIADD3 UR13, UPT, UPT, UR21, 0x1, URZ ;  /* 0x00000001150d7890 */ /* 0x000fe4000fffe0ff */
[----:B--2-4-:R-:W-:-:S12]  /*18c0*/  UIADD3 UR21, UPT, UPT, -UR21, URZ, URZ ;  /* 0x000000ff15157290 */ /* 0x014fd8000fffe1ff */
.L_x_43:
[----:B------:R-:W-:Y:S01]  /*18d0*/  UISETP.NE.AND UP0, UPT, UR37, URZ, UPT ;  /* 0x000000ff2500728c */ /* 0x000fe2000bf05270 */
[----:B------:R-:W1:Y:S08]  /*18e0*/  S2UR UR37, SR_CgaCtaId ;  /* 0x00000000002579c3 */ /* 0x000e700000008800 */
[----:B------:R-:W-:Y:S05]  /*18f0*/  BRA.U UP0, `(.L_x_24) ;  /* 0x0000000100347547 */ /* 0x000fea000b800000 */
[----:B------:R-:W2:Y:S01]  /*1900*/  S2R R2, SR_CgaCtaId ;  /* 0x0000000000027919 */ /* 0x000ea20000008800 */
[----:B------:R-:W-:-:S04]  /*1910*/  MOV R3, 0x400 ;  /* 0x0000040000037802 */ /* 0x000fc80000000f00 */
[----:B--2---:R-:W-:Y:S02]  /*1920*/  LEA R2, R2, R3, 0x18 ;  /* 0x0000000302027211 */ /* 0x004fe400078ec0ff */
[----:B------:R-:W-:-:S03]  /*1930*/  SHF.L.U32 R3, R11, 0x1f, RZ ;  /* 0x0000001f0b037819 */ /* 0x000fc600000006ff */
[----:B------:R-:W-:-:S04]  /*1940*/  IMAD R2, R12, 0x8, R2 ;  /* 0x000000080c027824 */ /* 0x000fc800078e0202 */
[----:B------:R-:W2:Y:S02]  /*1950*/  SYNCS.PHASECHK.TRANS64.TRYWAIT P0, [R2+URZ+0x1c0], R3 ;  /* 0x0001c003020075a7 */ /* 0x000ea400080011ff */
[----:B--2---:R-:W-:Y:S05]  /*1960*/  @!P0 BRA `(.L_x_25) ;  /* 0x0000008800848947 */ /* 0x004fea0003800000 */
.L_x_158:
[----:B------:R-:W-:Y:S01]  /*1970*/  VIADD R12, R12, 0x1 ;  /* 0x000000010c0c7836 */ /* 0x000fe20000000000 */
[----:B------:R2:W-:Y:S04]  /*1980*/  SYNCS.ARRIVE.TRANS64.A1T0 RZ, [R2+URZ+0x1b0], RZ ;  /* 0x0001b0ff02ff79a7 */ /* 0x0005e800081000ff */
[----:B------:R-:W-:-:S04]  /*1990*/  ISETP.NE.AND P0, PT, R12, 0x2, PT ;  /* 0x000000020c00780c */ /* 0x000fc80003f05270 */
[----:B------:R-:W-:Y:S02]  /*19a0*/  SEL R12, R12, RZ, P0 ;  /* 0x000000ff0c0c7207 */ /* 0x000fe40000000000 */
[----:B--2---:R-:W-:-:S04]  /*19b0*/  SEL R2, RZ, 0x1, P0 ;  /* 0x00000001ff027807 */ /* 0x004fc80000000000 */
[----:B------:R-:W-:-:S07]  /*19c0*/  LOP3.LUT R11, R11, R2, RZ, 0x3c, !PT ;  /* 0x000000020b0b7212 */ /* 0x000fce00078e3cff */
.L_x_24:
[----:B------:R-:W-:Y:S01]  /*19d0*/  UMOV UR7, 0x400 ;  /* 0x0000040000077882 */ /* 0x000fe20000000000 */
[----:B------:R-:W-:Y:S01]  /*19e0*/  SHF.L.U32 R2, R17, 0x1f, RZ ;  /* 0x0000001f11027819 */ /* 0x000fe200000006ff */
[----:B-1----:R-:W-:Y:S01]  /*19f0*/  ULEA UR7, UR37, UR7, 0x18 ;  /* 0x0000000725077291 */ /* 0x002fe2000f8ec0ff */
[----:B------:R-:W-:Y:S01]  /*1a00*/  R2UR UR35, R18 ;  /* 0x00000000122372ca */ /* 0x000fe200000e0000 */
[----:B------:R-:W-:Y:S01]  /*1a10*/  UISETP.GE.U32.AND UP0, UPT, UR4, 0x7f, UPT ;  /* 0x0000007f0400788c */ /* 0x000fe2000bf06070 */
[----:B------:R-:W-:Y:S01]  /*1a20*/  R2UR UR11, R19 ;  /* 0x00000000130b72ca */ /* 0x000fe200000e0000 */
[----:B------:R-:W-:Y:S01]  /*1a30*/  ULEA UR8, UR23, UR7, 0x3 ;  /* 0x0000000717087291 */ /* 0x000fe2000f8e18ff */
[----:B------:R-:W-:-:S08]  /*1a40*/  UMOV UR25, URZ ;  /* 0x000000ff00197c82 */ /* 0x000fd00008000000 */
[----:B------:R1:W2:Y:S01]  /*1a50*/  SYNCS.PHASECHK.TRANS64.TRYWAIT P0, [UR8+0x80], R2 ;  /* 0x00008002ff0075a7 */ /* 0x0002a20008001108 */
[----:B------:R-:W-:-:S13]  /*1a60*/  R2UR UR8, R15 ;  /* 0x000000000f0872ca */ /* 0x000fda00000e0000 */
[----:B------:R-:W-:Y:S01]  /*1a70*/  ULEA UR11, UR8, UR11, 0x8 ;  /* 0x0000000b080b7291 */ /* 0x000fe2000f8e40ff */
[----:B-1----:R-:W-:-:S05]  /*1a80*/  LEA.HI R2, R14, R14, RZ, 0x1 ;  /* 0x0000000e0e027211 */ /* 0x002fca00078f08ff */
[----:B------:R-:W-:-:S05]  /*1a90*/  IMAD.SHL.U32 R2, R2, 0x40, RZ ;  /* 0x0000004002027824 */ /* 0x000fca00078e00ff */
[----:B------:R-:W-:-:S04]  /*1aa0*/  LOP3.LUT R2, R2, 0xffffff80, RZ, 0xc0, !PT ;  /* 0xffffff8002027812 */ /* 0x000fc800078ec0ff */
[----:B------:R-:W-:-:S13]  /*1ab0*/  R2UR UR9, R2 ;  /* 0x00000000020972ca */ /* 0x000fda00000e0000 */
[----:B------:R-:W-:Y:S01]  /*1ac0*/  ULOP3.LUT UR35, UR9, 0x40, UR35, 0xf8, !UPT ;  /* 0x0000004009237892 */ /* 0x000fe2000f8ef823 */
[----:B------:R-:W-:Y:S11]  /*1ad0*/  BRA.U !UP0, `(.L_x_26) ;  /* 0x0000000108c07547 */ /* 0x000ff6000b800000 */
[----:B------:R-:W-:Y:S01]  /*1ae0*/  UMOV UR16, UR21 ;  /* 0x0000001500107c82 */ /* 0x000fe20008000000 */
[----:B------:R-:W-:Y:S01]  /*1af0*/  UMOV UR17, UR23 ;  /* 0x0000001700117c82 */ /* 0x000fe20008000000 */
[----:B------:R-:W-:-:S05]  /*1b00*/  UMOV UR34, URZ ;  /* 0x000000ff00227c82 */ /* 0x000fca0008000000 */
.L_x_32:
[----:B------:R-:W-:Y:S01]  /*1b10*/  ULEA UR33, UR17, UR7, 0x3 ;  /* 0x0000000711217291 */ /* 0x000fe2000f8e18ff */
[----:B------:R-:W-:Y:S01]  /*1b20*/  @P5 MOV R3, 0x6000 ;  /* 0x0000600000035802 */ /* 0x000fe20000000f00 */
[----:B-12-4-:R-:W-:Y:S10]  /*1b30*/  @P0 BRA `(.L_x_27) ;  /* 0x00000000000c0947 */ /* 0x016ff40003800000 */
[----:B------:R-:W-:-:S04]  /*1b40*/  SHF.L.U32 R4, R17, 0x1f, RZ ;  /* 0x0000001f11047819 */ /* 0x000fc800000006ff */
[----:B------:R-:W1:Y:S02]  /*1b50*/  SYNCS.PHASECHK.TRANS64.TRYWAIT P0, [UR33+0x80], R4 ;  /* 0x00008004ff0075a7 */ /* 0x000e640008001121 */
[----:B-1----:R-:W-:Y:S05]  /*1b60*/  @!P0 BRA `(.L_x_28) ;  /* 0x0000008800188947 */ /* 0x002fea0003800000 */
.L_x_27:
[----:B------:R2:W-:Y:S01]  /*1b70*/  @P5 SYNCS.ARRIVE.TRANS64 RZ, [UR33], R3 ;  /* 0x00000003ffff59a7 */ /* 0x0005e20008000021 */
[----:B------:R-:W-:Y:S02]  /*1b80*/  ULOP3.LUT UR8, UR22, 0x2, URZ, 0xfc, !UPT ;  /* 0x0000000216087892 */ /* 0x000fe4000f8efcff */
[----:B------:R-:W-:Y:S02]  /*1b90*/  UIADD3 UR16, UPT, UPT, UR16, 0x1, URZ ;  /* 0x0000000110107890 */ /* 0x000fe4000fffe0ff */
[----:B------:R-:W-:Y:S02]  /*1ba0*/  UISETP.NE.AND UP0, UPT, UR8, 0x2, UPT ;  /* 0x000000020800788c */ /* 0x000fe4000bf05270 */
[----:B------:R-:W-:-:S07]  /*1bb0*/  UISETP.NE.AND UP2, UPT, UR16, 0x1, UPT ;  /* 0x000000011000788c */ /* 0x000fce000bf45270 */
[----:B------:R-:W-:Y:S05]  /*1bc0*/  BRA.U UP0, `(.L_x_29) ;  /* 0x0000000100047547 */ /* 0x000fea000b800000 */
[----:B------:R-:W-:Y:S05]  /*1bd0*/  BPT.TRAP 0x1 ;  /* 0x000000040000795c */ /* 0x000fea0000300000 */
.L_x_29:
[----:B------:R-:W-:Y:S04]  /*1be0*/  BSSY.RECONVERGENT B0, `(.L_x_30) ;  /* 0x0000003000007945 */ /* 0x000fe80003800200 */
[----:B------:R-:W-:Y:S05]  /*1bf0*/  @!P4 BRA `(.L_x_31) ;  /* 0x000000000004c947 */ /* 0x000fea0003800000 */
[----:B------:R-:W-:Y:S05]  /*1c00*/  BPT.TRAP 0x1 ;  /* 0x000000040000795c */ /* 0x000fea0000300000 */
.L_x_31:
[----:B------:R-:W-:Y:S05]  /*1c10*/  BSYNC.RECONVERGENT B0 ;  /* 0x0000000000007941 */ /* 0x000fea0003800200 */
.L_x_30:
[----:B------:R-:W-:Y:S02]  /*1c20*/  UIADD3 UR23, UPT, UPT, UR17, 0x1, URZ ;  /* 0x0000000111177890 */ /* 0x000fe4000fffe0ff */
[----:B------:R-:W-:Y:S02]  /*1c30*/  ULEA UR32, UR17, UR7, 0xc ;  /* 0x0000000711207291 */ /* 0x000fe4000f8e60ff */
[----:B------:R-:W-:Y:S02]  /*1c40*/  UISETP.NE.AND UP0, UPT, UR23, 0x10, UPT ;  /* 0x000000101700788c */ /* 0x000fe4000bf05270 */
[----:B------:R-:W-:Y:S02]  /*1c50*/  UIADD3 UR28, UP1, UPT, UR14, 0x80, URZ ;  /* 0x000000800e1c7890 */ /* 0x000fe4000ff3e0ff */
[----:B------:R-:W-:Y:S02]  /*1c60*/  USEL UR9, URZ, 0x1, UP0 ;  /* 0x00000001ff097887 */ /* 0x000fe40008000000 */
[----:B------:R-:W-:-:S02]  /*1c70*/  USEL UR23, UR23, URZ, UP0 ;  /* 0x000000ff17177287 */ /* 0x000fc40008000000 */
[----:B------:R-:W-:Y:S02]  /*1c80*/  UIADD3 UR26, UP0, UPT, UR14, 0x180, URZ ;  /* 0x000001800e1a7890 */ /* 0x000fe4000ff1e0ff */
[----:B------:R-:W-:Y:S01]  /*1c90*/  ULEA UR8, UR23, UR7, 0x3 ;  /* 0x0000000717087291 */ /* 0x000fe2000f8e18ff */
[----:B------:R-:W-:Y:S01]  /*1ca0*/  LOP3.LUT R17, R17, UR9, RZ, 0x3c, !PT ;  /* 0x0000000911117c12 */ /* 0x000fe2000f8e3cff */
[----:B------:R-:W-:Y:S02]  /*1cb0*/  ULOP3.LUT UR33, UR33, 0xfefffff8, URZ, 0xc0, !UPT ;  /* 0xfefffff821217892 */ /* 0x000fe4000f8ec0ff */
[----:B------:R-:W-:Y:S01]  /*1cc0*/  UIADD3.X UR29, UPT, UPT, URZ, UR15, URZ, UP1, !UPT ;  /* 0x0000000fff1d7290 */ /* 0x000fe20008ffe4ff */
[----:B-1----:R-:W-:Y:S01]  /*1cd0*/  SHF.L.U32 R2, R17, 0x1f, RZ ;  /* 0x0000001f11027819 */ /* 0x002fe200000006ff */
[----:B------:R-:W-:Y:S02]  /*1ce0*/  UIADD3 UR32, UPT, UPT, UR32, 0x6400, URZ ;  /* 0x0000640020207890 */ /* 0x000fe4000fffe0ff */
[----:B------:R-:W-:Y:S01]  /*1cf0*/  UIADD3.X UR27, UPT, UPT, URZ, UR15, URZ, UP0, !UPT ;  /* 0x0000000fff1b7290 */ /* 0x000fe200087fe4ff */
[----:B------:R1:W4:Y:S01]  /*1d00*/  SYNCS.PHASECHK.TRANS64.TRYWAIT P0, [UR8+0x80], R2 ;  /* 0x00008002ff0075a7 */ /* 0x0003220008001108 */
[----:B------:R-:W-:Y:S01]  /*1d10*/  ULEA UR8, UR17, UR7, 0xd ;  /* 0x0000000711087291 */ /* 0x000fe2000f8e68ff */
[----:B------:R-:W-:Y:S01]  /*1d20*/  UMOV UR18, 0x0 ;  /* 0x0000000000127882 */ /* 0x000fe20000000000 */
[----:B------:R-:W-:-:S02]  /*1d30*/  UMOV UR19, 0x10000000 ;  /* 0x1000000000137882 */ /* 0x000fc40000000000 */
[----:B------:R-:W-:Y:S01]  /*1d40*/  UIADD3 UR8, UPT, UPT, UR8, 0x16400, URZ ;  /* 0x0001640008087890 */ /* 0x000fe2000fffe0ff */
[----:B------:R2:W-:Y:S01]  /*1d50*/  UTMALDG.3D.2CTA [UR32], [UR28], desc[UR18] ;  /* 0x000012201c0075b4 */ /* 0x0005e20008211000 */
[----:B------:R-:W-:Y:S01]  /*1d60*/  UMOV UR10, UR34 ;  /* 0x00000022000a7c82 */ /* 0x000fe20008000000 */
[----:B------:R-:W-:Y:S01]  /*1d70*/  UMOV UR12, UR36 ;  /* 0x00000024000c7c82 */ /* 0x000fe20008000000 */
[----:B------:R-:W-:Y:S01]  /*1d80*/  UMOV UR9, UR33 ;  /* 0x0000002100097c82 */ /* 0x000fe20008000000 */
[----:B------:R-:W-:Y:S01]  /*1d90*/  UMOV UR25, UR13 ;  /* 0x0000000d00197c82 */ /* 0x000fe20008000000 */
[----:B------:R-:W-:-:S03]  /*1da0*/  UMOV UR17, UR23 ;  /* 0x0000001700117c82 */ /* 0x000fc60008000000 */
[----:B------:R1:W-:Y:S01]  /*1db0*/  UTMALDG.3D.2CTA [UR8], [UR26], desc[UR18] ;  /* 0x000012081a0075b4 */ /* 0x0003e20008211000 */
[----:B--2---:R-:W-:Y:S01]  /*1dc0*/  UIADD3 UR34, UPT, UPT, UR34, 0x40, URZ ;  /* 0x0000004022227890 */ /* 0x004fe2000fffe0ff */
[----:B------:R-:W-:Y:S11]  /*1dd0*/  BRA.U UP2, `(.L_x_32) ;  /* 0xfffffffd024c7547 */ /* 0x000ff6000b83ffff */
.L_x_26:
[----:B--2-4-:R-:W-:Y:S01]  /*1de0*/  PLOP3.LUT P0, PT, PT, PT, UP5, 0x80, 0x8 ;  /* 0x000000000008781c */ /* 0x014fe20003f0f058 */
[----:B-1----:R-:W-:Y:S01]  /*1df0*/  ULEA UR8, UR23, UR7, 0x3 ;  /* 0x0000000717087291 */ /* 0x002fe2000f8e18ff */
[----:B------:R-:W-:Y:S01]  /*1e00*/  SHF.L.U32 R2, R17, 0x1f, RZ ;  /* 0x0000001f11027819 */ /* 0x000fe200000006ff */
[----:B------:R-:W-:-:S10]  /*1e10*/  UISETP.GT.AND UP0, UPT, UR6, UR5, UPT ;  /* 0x000000050600728c */ /* 0x000fd4000bf04270 */
[----:B------:R-:W-:Y:S01]  /*1e20*/  @!P0 SYNCS.ARRIVE.TRANS64.A1T0 RZ, [UR7+0x148], RZ ;  /* 0x000148ffffff89a7 */ /* 0x000fe20008100007 */
[----:B------:R1:W2:Y:S01]  /*1e30*/  SYNCS.PHASECHK.TRANS64.TRYWAIT P0, [UR8+0x80], R2 ;  /* 0x00008002ff0075a7 */ /* 0x0002a20008001108 */
[----:B------:R-:W-:Y:S05]  /*1e40*/  BRA.U !UP0, `(.L_x_33) ;  /* 0x0000000108c07547 */ /* 0x000fea000b800000 */
[----:B------:R-:W-:Y:S01]  /*1e50*/  UIADD3 UR26, UPT, UPT, UR24, UR25, URZ ;  /* 0x00000019181a7290 */ /* 0x000fe2000fffe0ff */
[----:B------:R-:W-:-:S11]  /*1e60*/  UMOV UR27, UR23 ;  /* 0x00000017001b7c82 */ /* 0x000fd60008000000 */
.L_x_39:
[----:B------:R-:W-:Y:S01]  /*1e70*/  ULEA UR17, UR27, UR7, 0x3 ;  /* 0x000000071b117291 */ /* 0x000fe2000f8e18ff */
[----:B--2---:R-:W-:Y:S01]  /*1e80*/  @P5 MOV R3, 0x6000 ;  /* 0x0000600000035802 */ /* 0x004fe20000000f00 */
[----:B-12---:R-:W-:Y:S10]  /*1e90*/  @P0 BRA `(.L_x_34) ;  /* 0x00000000000c0947 */ /* 0x006ff40003800000 */
[----:B------:R-:W-:-:S04]  /*1ea0*/  SHF.L.U32 R4, R17, 0x1f, RZ ;  /* 0x0000001f11047819 */ /* 0x000fc800000006ff */
[----:B------:R-:W2:Y:S02]  /*1eb0*/  SYNCS.PHASECHK.TRANS64.TRYWAIT P0, [UR17+0x80], R4 ;  /* 0x00008004ff0075a7 */ /* 0x000ea40008001111 */
[----:B--2---:R-:W-:Y:S05]  /*1ec0*/  @!P0 BRA `(.L_x_35) ;  /* 0x0000008400588947 */ /* 0x004fea0003800000 */
.L_x_34:
[----:B------:R2:W-:Y:S01]  /*1ed0*/  @P5 SYNCS.ARRIVE.TRANS64 RZ, [UR17], R3 ;  /* 0x00000003ffff59a7 */ /* 0x0005e20008000011 */
[----:B------:R-:W-:-:S04]  /*1ee0*/  ULOP3.LUT UR8, UR22, 0x2, URZ, 0xfc, !UPT ;  /* 0x0000000216087892 */ /* 0x000fc8000f8efcff */
[----:B------:R-:W-:-:S09]  /*1ef0*/  UISETP.NE.AND UP0, UPT, UR8, 0x2, UPT ;  /* 0x000000020800788c */ /* 0x000fd2000bf05270 */
[----:B------:R-:W-:Y:S05]  /*1f00*/  BRA.U UP0, `(.L_x_36) ;  /* 0x0000000100047547 */ /* 0x000fea000b800000 */
[----:B------:R-:W-:Y:S05]  /*1f10*/  BPT.TRAP 0x1 ;  /* 0x000000040000795c */ /* 0x000fea0000300000 */
.L_x_36:
[----:B------:R-:W-:Y:S04]  /*1f20*/  BSSY.RECONVERGENT B0, `(.L_x_37) ;  /* 0x0000003000007945 */ /* 0x000fe80003800200 */
[----:B------:R-:W-:Y:S05]  /*1f30*/  @!P4 BRA `(.L_x_38) ;  /* 0x000000000004c947 */ /* 0x000fea0003800000 */
[----:B------:R-:W-:Y:S05]  /*1f40*/  BPT.TRAP 0x1 ;  /* 0x000000040000795c */ /* 0x000fea0000300000 */
.L_x_38:
[----:B------:R-:W-:Y:S05]  /*1f50*/  BSYNC.RECONVERGENT B0 ;  /* 0x0000000000007941 */ /* 0x000fea0003800200 */
.L_x_37:
        /* <DEDUP_REMOVED lines=9> */
[----:B------:R-:W-:Y:S02]  /*1ff0*/  USHF.L.U32 UR18, UR25, 0x6, URZ ;  /* 0x0000000619127899 */ /* 0x000fe400080006ff */
[----:B------:R-:W-:Y:S01]  /*2000*/  ULOP3.LUT UR17, UR17, 0xfefffff8, URZ, 0xc0, !UPT ;  /* 0xfefffff811117892 */ /* 0x000fe2000f8ec0ff */
[----:B-1----:R-:W-:Y:S01]  /*2010*/  SHF.L.U32 R2, R17, 0x1f, RZ ;  /* 0x0000001f11027819 */ /* 0x002fe200000006ff */
[----:B------:R-:W-:Y:S02]  /*2020*/  UIADD3 UR16, UPT, UPT, UR16, 0x6400, URZ ;  /* 0x0000640010107890 */ /* 0x000fe4000fffe0ff */
[----:B------:R-:W-:Y:S01]  /*2030*/  UIADD3.X UR33, UPT, UPT, URZ, UR15, URZ, UP1, !UPT ;  /* 0x0000000fff217290 */ /* 0x000fe20008ffe4ff */
[----:B------:R4:W1:Y:S01]  /*2040*/  SYNCS.PHASECHK.TRANS64.TRYWAIT P0, [UR8+0x80], R2 ;  /* 0x00008002ff0075a7 */ /* 0x0008620008001108 */
[----:B------:R-:W-:-:S02]  /*2050*/  ULEA UR8, UR27, UR7, 0xd ;  /* 0x000000071b087291 */ /* 0x000fc4000f8e68ff */
[----:B------:R-:W-:Y:S02]  /*2060*/  UIADD3.X UR31, UPT, UPT, URZ, UR15, URZ, UP0, !UPT ;  /* 0x0000000fff1f7290 */ /* 0x000fe400087fe4ff */
[----:B------:R-:W-:Y:S01]  /*2070*/  UIADD3 UR8, UPT, UPT, UR8, 0x16400, URZ ;  /* 0x0001640008087890 */ /* 0x000fe2000fffe0ff */
[----:B------:R-:W-:Y:S01]  /*2080*/  UMOV UR28, 0x0 ;  /* 0x00000000001c7882 */ /* 0x000fe20000000000 */
[----:B------:R-:W-:Y:S01]  /*2090*/  UMOV UR29, 0x10000000 ;  /* 0x10000000001d7882 */ /* 0x000fe20000000000 */
[----:B------:R-:W-:Y:S01]  /*20a0*/  UMOV UR19, UR35 ;  /* 0x0000002300137c82 */ /* 0x000fe20008000000 */
[----:B------:R-:W-:Y:S01]  /*20b0*/  UMOV UR20, UR36 ;  /* 0x0000002400147c82 */ /* 0x000fe20008000000 */
[----:B------:R-:W-:Y:S01]  /*20c0*/  UMOV UR12, UR36 ;  /* 0x00000024000c7c82 */ /* 0x000fe20008000000 */
[----:B------:R-:W-:Y:S01]  /*20d0*/  UMOV UR9, UR17 ;  /* 0x0000001100097c82 */ /* 0x000fe20008000000 */
[----:B------:R-:W-:Y:S01]  /*20e0*/  UMOV UR10, UR18 ;  /* 0x00000012000a7c82 */ /* 0x000fe20008000000 */
[----:B------:R4:W-:Y:S01]  /*20f0*/  UTMALDG.3D.2CTA [UR16], [UR32], desc[UR28] ;  /* 0x00001c10200075b4 */ /* 0x0009e20008211000 */
[----:B------:R-:W-:Y:S01]  /*2100*/  UIADD3 UR25, UPT, UPT, UR25, 0x1, URZ ;  /* 0x0000000119197890 */ /* 0x000fe2000fffe0ff */
[----:B------:R-:W-:-:S03]  /*2110*/  UMOV UR27, UR23 ;  /* 0x00000017001b7c82 */ /* 0x000fc60008000000 */
[----:B------:R-:W-:Y:S01]  /*2120*/  UISETP.NE.AND UP0, UPT, UR25, UR26, UPT ;  /* 0x0000001a1900728c */ /* 0x000fe2000bf05270 */
[----:B------:R4:W-:Y:S08]  /*2130*/  UTMALDG.3D.2CTA [UR8], [UR30], desc[UR28] ;  /* 0x00001c081e0075b4 */ /* 0x0009f00008211000 */
[----:B----4-:R-:W-:Y:S05]  /*2140*/  BRA.U UP0, `(.L_x_39) ;  /* 0xfffffffd00487547 */ /* 0x010fea000b83ffff */
.L_x_33:
[C---:B-1----:R-:W-:Y:S01]  /*2150*/  LEA R2, R16.reuse, UR7, 0x3 ;  /* 0x0000000710027c11 */ /* 0x042fe2000f8e18ff */
[----:B------:R-:W-:Y:S01]  /*2160*/  NOP ;  /* 0x0000000000007918 */ /* 0x000fe20000000000 */
[----:B--2---:R-:W-:Y:S02]  /*2170*/  SHF.L.U32 R3, R13, 0x1f, RZ ;  /* 0x0000001f0d037819 */ /* 0x004fe400000006ff */
[----:B------:R-:W-:Y:S02]  /*2180*/  LEA R4, R16, UR7, 0x4 ;  /* 0x0000000710047c11 */ /* 0x000fe4000f8e20ff */
[----:B------:R-:W1:Y:S02]  /*2190*/  SYNCS.PHASECHK.TRANS64.TRYWAIT P0, [R2+URZ+0x150], R3 ;  /* 0x00015003020075a7 */ /* 0x000e6400080011ff */
[----:B-1----:R-:W-:Y:S05]  /*21a0*/  @!P0 BRA `(.L_x_40) ;  /* 0x0000008000b88947 */ /* 0x002fea0003800000 */
.L_x_161:
[----:B------:R-:W2:Y:S01]  /*21b0*/  LDS.128 R4, [R4+0x1e0] ;  /* 0x0001e00004047984 */ /* 0x000ea20000000c00 */
[----:B------:R-:W-:Y:S01]  /*21c0*/  ISETP.GE.AND P0, PT, R40, 0x1, PT ;  /* 0x000000012800780c */ /* 0x000fe20003f06270 */
[----:B-1----:R-:W-:Y:S01]  /*21d0*/  VIADD R2, R2, 0x160 ;  /* 0x0000016002027836 */ /* 0x002fe20000000000 */
[----:B------:R-:W-:Y:S01]  /*21e0*/  @!PT LDS RZ, [RZ] ;  /* 0x00000000fffff984 */ /* 0x000fe20000000800 */
[----:B------:R-:W-:Y:S01]  /*21f0*/  @!PT LDS RZ, [RZ] ;  /* 0x00000000fffff984 */ /* 0x000fe20000000800 */
[----:B------:R-:W-:Y:S01]  /*2200*/  @!PT LDS RZ, [RZ] ;  /* 0x00000000fffff984 */ /* 0x000fe20000000800 */
[----:B------:R-:W-:Y:S01]  /*2210*/  @!PT LDS RZ, [RZ] ;  /* 0x00000000fffff984 */ /* 0x000fe20000000800 */
[----:B------:R1:W-:Y:S06]  /*2220*/  MEMBAR.ALL.CTA ;  /* 0x0000000000007992 */ /* 0x0003ec0000008000 */
[----:B-1----:R-:W1:Y:S01]  /*2230*/  FENCE.VIEW.ASYNC.S ;  /* 0x00000000000073c6 */ /* 0x002e620000000000 */
[----:B------:R-:W-:-:S04]  /*2240*/  PRMT R2, RZ, 0x654, R2 ;  /* 0x00000654ff027816 */ /* 0x000fc80000000002 */
[----:B-1----:R1:W-:Y:S01]  /*2250*/  SYNCS.ARRIVE.TRANS64.RED.A1T0 RZ, [R2+URZ], RZ ;  /* 0x000000ff02ff79a7 */ /* 0x0023e200081004ff */
[----:B--2---:R-:W-:-:S13]  /*2260*/  LOP3.LUT P2, RZ, R6, 0x1, RZ, 0xc0, !PT ;  /* 0x0000000106ff7812 */ /* 0x004fda000784c0ff */
[----:B------:R-:W-:Y:S01]  /*2270*/  @P2 SHF.R.U32.HI R3, RZ, 0x10, R5 ;  /* 0x00000010ff032819 */ /* 0x000fe20000011605 */
[----:B------:R-:W-:Y:S01]  /*2280*/  VOTEU.ANY UP0, P2 ;  /* 0x0000000000ff7886 */ /* 0x000fe20001000100 */
[----:B------:R-:W-:Y:S02]  /*2290*/  @P2 MOV R10, R4 ;  /* 0x00000004000a2202 */ /* 0x000fe40000000f00 */
[----:B------:R-:W-:Y:S02]  /*22a0*/  @P2 R2UR.BROADCAST UR8, R3 ;  /* 0x00000000030822ca */ /* 0x000fe400008e0000 */
[----:B------:R-:W-:-:S11]  /*22b0*/  @P2 LOP3.LUT R9, R5, 0xffff, RZ, 0xc0, !PT ;  /* 0x0000ffff05092812 */ /* 0x000fd600078ec0ff */
[----:B------:R-:W-:Y:S01]  /*22c0*/  @UP0 UMOV UR36, UR8 ;  /* 0x0000000800240c82 */ /* 0x000fe20008000000 */
[----:B-1----:R-:W-:Y:S05]  /*22d0*/  @!P0 BRA `(.L_x_41) ;  /* 0x0000000000b88947 */ /* 0x002fea0003800000 */
[----:B------:R-:W3:Y:S01]  /*22e0*/  LDC.64 R4, c[0x0][0xb18] ;  /* 0x0002c600ff047b82 */ /* 0x000ee20000000a00 */
[----:B------:R-:W-:-:S07]  /*22f0*/  ISETP.NE.AND P3, PT, R40, 0x1, PT ;  /* 0x000000012800780c */ /* 0x000fce0003f65270 */
[----:B------:R-:W1:Y:S08]  /*2300*/  LDC.64 R6, c[0x0][0xb10] ;  /* 0x0002c400ff067b82 */ /* 0x000e700000000a00 */
[----:B------:R-:W2:Y:S08]  /*2310*/  LDC R14, c[0x0][0xb20] ;  /* 0x0002c800ff0e7b82 */ /* 0x000eb00000000800 */
[----:B------:R-:W4:Y:S01]  /*2320*/  LDC R15, c[0x0][0xb0c] ;  /* 0x0002c300ff0f7b82 */ /* 0x000f220000000800 */
[----:B---3--:R-:W-:Y:S01]  /*2330*/  IMAD.HI.U32 R21, R0, R5, RZ ;  /* 0x0000000500157227 */ /* 0x008fe200078e00ff */
[----:B------:R-:W-:-:S03]  /*2340*/  ISETP.NE.AND P0, PT, R4, 0x1, PT ;  /* 0x000000010400780c */ /* 0x000fc60003f05270 */
[----:B------:R-:W-:-:S03]  /*2350*/  IMAD.HI.U32 R5, R9, R5, RZ ;  /* 0x0000000509057227 */ /* 0x000fc600078e00ff */
[----:B------:R-:W3:Y:S01]  /*2360*/  LDC.64 R2, c[0x0][0xb28] ;  /* 0x0002ca00ff027b82 */ /* 0x000ee20000000a00 */
[----:B-1----:R-:W-:-:S04]  /*2370*/  IMAD.HI.U32 R22, R8, R6, RZ ;  /* 0x0000000608167227 */ /* 0x002fc800078e00ff */
[----:B------:R-:W-:Y:S01]  /*2380*/  IMAD.HI.U32 R23, R10, R6, RZ ;  /* 0x000000060a177227 */ /* 0x000fe200078e00ff */
[----:B------:R-:W-:Y:S02]  /*2390*/  SHF.R.U32.HI R22, RZ, R7, R22 ;  /* 0x00000007ff167219 */ /* 0x000fe40000011616 */
[-C--:B--2---:R-:W-:Y:S02]  /*23a0*/  SHF.R.U32.HI R21, RZ, R14.reuse, R21 ;  /* 0x0000000eff157219 */ /* 0x084fe40000011615 */
[----:B------:R-:W-:Y:S02]  /*23b0*/  SHF.R.U32.HI R5, RZ, R14, R5 ;  /* 0x0000000eff057219 */ /* 0x000fe40000011605 */
[----:B------:R-:W-:Y:S02]  /*23c0*/  SEL R21, R0, R21, !P0 ;  /* 0x0000001500157207 */ /* 0x000fe40004000000 */
[----:B------:R-:W-:Y:S02]  /*23d0*/  SHF.R.U32.HI R23, RZ, R7, R23 ;  /* 0x00000007ff177219 */ /* 0x000fe40000011617 */
[----:B----4-:R-:W-:-:S02]  /*23e0*/  ISETP.NE.AND P1, PT, R15, 0x1, PT ;  /* 0x000000010f00780c */ /* 0x010fc40003f25270 */
[----:B------:R-:W-:Y:S02]  /*23f0*/  SEL R5, R9, R5, !P0 ;  /* 0x0000000509057207 */ /* 0x000fe40004000000 */
[----:B------:R-:W-:Y:S02]  /*2400*/  SEL R22, R8, R22, !P1 ;  /* 0x0000001608167207 */ /* 0x000fe40004800000 */
[----:B------:R-:W-:Y:S01]  /*2410*/  SEL R23, R10, R23, !P1 ;  /* 0x000000170a177207 */ /* 0x000fe20004800000 */
[----:B---3--:R-:W-:-:S04]  /*2420*/  IMAD.HI.U32 R20, R21, R2, RZ ;  /* 0x0000000215147227 */ /* 0x008fc800078e00ff */
        /* <DEDUP_REMOVED lines=10> */
[----:B------:R-:W-:-:S04]  /*24d0*/  @!P0 IMAD.HI.U32 R7, R23, R2, RZ ;  /* 0x0000000217078227 */ /* 0x000fc800078e00ff */
[----:B------:R-:W-:Y:S01]  /*24e0*/  IMAD.MOV R2, RZ, RZ, -R6 ;  /* 0x000000ffff027224 */ /* 0x000fe200078e0a06 */
[----:B------:R-:W-:Y:S02]  /*24f0*/  @!P0 SHF.R.U32.HI R3, RZ, R3, R7 ;  /* 0x00000003ff038219 */ /* 0x000fe40000011607 */
[----:B------:R-:W-:Y:S01]  /*2500*/  IADD3 R7, PT, PT, -R5, RZ, RZ ;  /* 0x000000ff05077210 */ /* 0x000fe20007ffe1ff */
[----:B------:R-:W-:Y:S01]  /*2510*/  IMAD R2, R40, R2, R5 ;  /* 0x0000000228027224 */ /* 0x000fe200078e0205 */
        /* <DEDUP_REMOVED lines=10> */
.L_x_41:
[----:B------:R-:W1:Y:S02]  /*25c0*/  LDCU UR8, c[0x0][0xb30] ;  /* 0x00016600ff0877ac */ /* 0x000e640008000800 */
[----:B-1----:R-:W-:-:S09]  /*25d0*/  UISETP.NE.AND UP0, UPT, UR8, 0x1, UPT ;  /* 0x000000010800788c */ /* 0x002fd2000bf05270 */
[----:B------:R-:W-:Y:S05]  /*25e0*/  BRA.U UP0, `(.L_x_42) ;  /* 0x0000000100407547 */ /* 0x000fea000b800000 */
[----:B------:R-:W1:Y:S08]  /*25f0*/  LDC.64 R4, c[0x0][0xb10] ;  /* 0x0002c400ff047b82 */ /* 0x000e700000000a00 */
[----:B------:R-:W2:Y:S08]  /*2600*/  LDC.64 R2, c[0x0][0xb18] ;  /* 0x0002c600ff027b82 */ /* 0x000eb00000000a00 */
[----:B------:R-:W4:Y:S08]  /*2610*/  LDC R6, c[0x0][0xb20] ;  /* 0x0002c800ff067b82 */ /* 0x000f300000000800 */
[----:B------:R-:W3:Y:S01]  /*2620*/  LDC R7, c[0x0][0xb0c] ;  /* 0x0002c300ff077b82 */ /* 0x000ee20000000800 */
[----:B-1----:R-:W-:-:S05]  /*2630*/  IMAD.HI.U32 R4, R10, R4, RZ ;  /* 0x000000040a047227 */ /* 0x002fca00078e00ff */
[----:B------:R-:W-:Y:S01]  /*2640*/  SHF.R.U32.HI R4, RZ, R5, R4 ;  /* 0x00000005ff047219 */ /* 0x000fe20000011604 */
[----:B--2---:R-:W-:Y:S01]  /*2650*/  IMAD.HI.U32 R3, R9, R3, RZ ;  /* 0x0000000309037227 */ /* 0x004fe200078e00ff */
[----:B------:R-:W-:-:S04]  /*2660*/  ISETP.NE.AND P0, PT, R2, 0x1, PT ;  /* 0x000000010200780c */ /* 0x000fc80003f05270 */
[----:B----4-:R-:W-:-:S04]  /*2670*/  SHF.R.U32.HI R3, RZ, R6, R3 ;  /* 0x00000006ff037219 */ /* 0x010fc80000011603 */
[----:B------:R-:W-:Y:S02]  /*2680*/  SEL R3, R9, R3, !P0 ;  /* 0x0000000309037207 */ /* 0x000fe40004000000 */
[----:B---3--:R-:W-:-:S04]  /*2690*/  ISETP.NE.AND P1, PT, R7, 0x1, PT ;  /* 0x000000010700780c */ /* 0x008fc80003f25270 */
[----:B------:R-:W-:-:S05]  /*26a0*/  SEL R4, R10, R4, !P1 ;  /* 0x000000040a047207 */ /* 0x000fca0004800000 */
[----:B------:R-:W-:Y:S02]  /*26b0*/  IMAD.IADD R5, R3, 0x1, -R4 ;  /* 0x0000000103057824 */ /* 0x000fe400078e0a04 */
[----:B------:R-:W-:Y:S02]  /*26c0*/  IMAD.IADD R3, R4, 0x1, -R3 ;  /* 0x0000000104037824 */ /* 0x000fe400078e0a03 */
[----:B------:R-:W-:Y:S02]  /*26d0*/  IMAD R10, R5, R7, R10 ;  /* 0x00000007050a7224 */ /* 0x000fe400078e020a */
[----:B------:R-:W-:-:S07]  /*26e0*/  IMAD R9, R3, R2, R9 ;  /* 0x0000000203097224 */ /* 0x000fce00078e0209 */
.L_x_42:
[----:B------:R-:W-:Y:S01]  /*26f0*/  VIADD R16, R16, 0x1 ;  /* 0x0000000110107836 */ /* 0x000fe20000000000 */
[----:B------:R-:W-:Y:S01]  /*2700*/  UPLOP3.LUT UP5, UPT, UPT, UPT, UPT, 0x80, 0x8 ;  /* 0x000000000008789c */ /* 0x000fe20003faf070 */
[----:B------:R-:W-:Y:S02]  /*2710*/  IMAD.IADD R14, R10, 0x1, R97 ;  /* 0x000000010a0e7824 */ /* 0x000fe400078e0261 */
[----:B------:R-:W-:Y:S01]  /*2720*/  IMAD.IADD R15, R9, 0x1, R96 ;  /* 0x00000001090f7824 */ /* 0x000fe200078e0260 */
[----:B------:R-:W-:-:S04]  /*2730*/  ISETP.NE.AND P0, PT, R16, 0x2, PT ;  /* 0x000000021000780c */ /* 0x000fc80003f05270 */
[----:B------:R-:W-:Y:S02]  /*2740*/  SEL R2, RZ, 0x1, P0 ;  /* 0x00000001ff027807 */ /* 0x000fe40000000000 */
[----:B------:R-:W-:Y:S02]  /*2750*/  SEL R16, R16, RZ, P0 ;  /* 0x000000ff10107207 */ /* 0x000fe40000000000 */
[----:B------:R-:W-:Y:S01]  /*2760*/  LOP3.LUT R13, R13, R2, RZ, 0x3c, !PT ;  /* 0x000000020d0d7212 */ /* 0x000fe200078e3cff */
[----:B------:R-:W-:Y:S06]  /*2770*/  @P2 BRA `(.L_x_43) ;  /* 0xfffffff000542947 */ /* 0x000fec000383ffff */
[----:B------:R-:W-:Y:S01]  /*2780*/  UIADD3 UR7, UPT, UPT, UR7, 0x80, URZ ;  /* 0x0000008007077890 */ /* 0x000fe2000fffe0ff */
[----:B------:R-:W-:-:S03]  /*2790*/  SHF.L.U32 R2, R17, 0x1f, RZ ;  /* 0x0000001f11027819 */ /* 0x000fc600000006ff */
[----:B------:R-:W-:-:S09]  /*27a0*/  ULEA UR4, UR23, UR7, 0x3 ;  /* 0x0000000717047291 */ /* 0x000fd2000f8e18ff */
[----:B------:R-:W1:Y:S02]  /*27b0*/  SYNCS.PHASECHK.TRANS64.TRYWAIT P0, [UR4], R2 ;  /* 0x00000002ff0075a7 */ /* 0x000e640008001104 */
[----:B-1----:R-:W-:Y:S05]  /*27c0*/  @!P0 BRA `(.L_x_44) ;  /* 0x0000007c00448947 */ /* 0x002fea0003800000 */
.L_x_163:
[----:B------:R-:W-:-:S04]  /*27d0*/  UIADD3 UR5, UPT, UPT, UR23, 0x1, URZ ;  /* 0x0000000117057890 */ /* 0x000fc8000fffe0ff */
[----:B------:R-:W-:-:S04]  /*27e0*/  UISETP.NE.AND UP0, UPT, UR5, 0x10, UPT ;  /* 0x000000100500788c */ /* 0x000fc8000bf05270 */
[----:B------:R-:W-:Y:S02]  /*27f0*/  USEL UR6, URZ, 0x1, UP0 ;  /* 0x00000001ff067887 */ /* 0x000fe40008000000 */
[----:B------:R-:W-:-:S04]  /*2800*/  USEL UR5, UR5, URZ, UP0 ;  /* 0x000000ff05057287 */ /* 0x000fc80008000000 */
[----:B------:R-:W-:Y:S01]  /*2810*/  ULEA UR4, UR5, UR7, 0x3 ;  /* 0x0000000705047291 */ /* 0x000fe2000f8e18ff */
[----:B-1----:R-:W-:-:S04]  /*2820*/  LOP3.LUT R2, R17, UR6, RZ, 0x3c, !PT ;  /* 0x0000000611027c12 */ /* 0x002fc8000f8e3cff */
[----:B------:R-:W-:-:S04]  /*2830*/  SHF.L.U32 R3, R2, 0x1f, RZ ;  /* 0x0000001f02037819 */ /* 0x000fc800000006ff */
[----:B------:R-:W1:Y:S02]  /*2840*/  SYNCS.PHASECHK.TRANS64.TRYWAIT P0, [UR4], R3 ;  /* 0x00000003ff0075a7 */ /* 0x000e640008001104 */
[----:B-1----:R-:W-:Y:S05]  /*2850*/  @!P0 BRA `(.L_x_45) ;  /* 0x0000007c00388947 */ /* 0x002fea0003800000 */
.L_x_165:
[----:B------:R-:W-:-:S04]  /*2860*/  UIADD3 UR5, UPT, UPT, UR5, 0x1, URZ ;  /* 0x0000000105057890 */ /* 0x000fc8000fffe0ff */
[----:B------:R-:W-:-:S04]  /*2870*/  UISETP.NE.AND UP0, UPT, UR5, 0x10, UPT ;  /* 0x000000100500788c */ /* 0x000fc8000bf05270 */
[----:B------:R-:W-:Y:S02]  /*2880*/  USEL UR6, URZ, 0x1, UP0 ;  /* 0x00000001ff067887 */ /* 0x000fe40008000000 */
[----:B------:R-:W-:-:S04]  /*2890*/  USEL UR5, UR5, URZ, UP0 ;  /* 0x000000ff05057287 */ /* 0x000fc80008000000 */
[----:B------:R-:W-:Y:S01]  /*28a0*/  ULEA UR4, UR5, UR7, 0x3 ;  /* 0x0000000705047291 */ /* 0x000fe2000f8e18ff */
[----:B------:R-:W-:-:S04]  /*28b0*/  LOP3.LUT R2, R2, UR6, RZ, 0x3c, !PT ;  /* 0x0000000602027c12 */ /* 0x000fc8000f8e3cff */
[----:B-1----:R-:W-:-:S04]  /*28c0*/  SHF.L.U32 R3, R2, 0x1f, RZ ;  /* 0x0000001f02037819 */ /* 0x002fc800000006ff */
[----:B------:R-:W1:Y:S02]  /*28d0*/  SYNCS.PHASECHK.TRANS64.TRYWAIT P0, [UR4], R3 ;  /* 0x00000003ff0075a7 */ /* 0x000e640008001104 */
[----:B-1----:R-:W-:Y:S05]  /*28e0*/  @!P0 BRA `(.L_x_46) ;  /* 0x0000007c002c8947 */ /* 0x002fea0003800000 */
.L_x_167:
        /* <DEDUP_REMOVED lines=9> */
.L_x_169:
        /* <DEDUP_REMOVED lines=9> */
.L_x_171:
        /* <DEDUP_REMOVED lines=9> */
.L_x_173:
        /* <DEDUP_REMOVED lines=9> */
.L_x_175:
        /* <DEDUP_REMOVED lines=9> */
.L_x_177:
        /* <DEDUP_REMOVED lines=9> */
.L_x_179:
        /* <DEDUP_REMOVED lines=9> */
.L_x_181:
        /* <DEDUP_REMOVED lines=9> */
.L_x_183:
        /* <DEDUP_REMOVED lines=9> */
.L_x_185:
        /* <DEDUP_REMOVED lines=9> */
.L_x_187:
        /* <DEDUP_REMOVED lines=9> */
.L_x_189:
        /* <DEDUP_REMOVED lines=9> */
.L_x_191:
[----:B------:R-:W-:-:S04]  /*2fb0*/  UIADD3 UR5, UPT, UPT, UR5, 0x1, URZ ;  /* 0x0000000105057890 */ /* 0x000fc8000fffe0ff */
[----:B------:R-:W-:-:S04]  /*2fc0*/  UISETP.NE.AND UP0, UPT, UR5, 0x10, UPT ;  /* 0x000000100500788c */ /* 0x000fc8000bf05270 */
[----:B------:R-:W-:Y:S02]  /*2fd0*/  USEL UR4, URZ, 0x1, UP0 ;  /* 0x00000001ff047887 */ /* 0x000fe40008000000 */
[----:B------:R-:W-:-:S04]  /*2fe0*/  USEL UR5, UR5, URZ, UP0 ;  /* 0x000000ff05057287 */ /* 0x000fc80008000000 */
[----:B------:R-:W-:Y:S01]  /*2ff0*/  ULEA UR5, UR5, UR7, 0x3 ;  /* 0x0000000705057291 */ /* 0x000fe2000f8e18ff */
[----:B------:R-:W-:-:S04]  /*3000*/  LOP3.LUT R2, R2, UR4, RZ, 0x3c, !PT ;  /* 0x0000000402027c12 */ /* 0x000fc8000f8e3cff */
[----:B------:R-:W-:Y:S01]  /*3010*/  SHF.L.U32 R2, R2, 0x1f, RZ ;  /* 0x0000001f02027819 */ /* 0x000fe200000006ff */
[----:B-1-3--:R-:W-:-:S07]  /*3020*/  IMAD.U32 R0, RZ, RZ, UR5 ;  /* 0x00000005ff007e24 */ /* 0x00afce000f8e00ff */
.L_x_59:
[----:B-1----:R1:W2:Y:S02]  /*3030*/  SYNCS.PHASECHK.TRANS64.TRYWAIT P0, [R0+URZ], R2 ;  /* 0x00000002000075a7 */ /* 0x0022a400080011ff */
[----:B--2---:R-:W-:Y:S05]  /*3040*/  @!P0 NANOSLEEP.SYNCS 0x989680 ;  /* 0x009896800000895d */ /* 0x004fea0003900000 */
[----:B------:R-:W2:Y:S02]  /*3050*/  @!P0 SYNCS.PHASECHK.TRANS64 P0, [R0+URZ], R2 ;  /* 0x00000002000085a7 */ /* 0x000ea400080010ff */
[----:B--2---:R-:W-:Y:S05]  /*3060*/  @P0 EXIT ;  /* 0x000000000000094d */ /* 0x004fea0003800000 */
[----:B------:R-:W-:Y:S05]  /*3070*/  BRA `(.L_x_59) ;  /* 0xfffffffc00ec7947 */ /* 0x000fea000383ffff */
.L_x_23:
[----:B------:R-:W-:-:S04]  /*3080*/  UISETP.NE.AND UP1, UPT, UR37, URZ, UPT ;  /* 0x000000ff2500728c */ /* 0x000fc8000bf25270 */
[----:B------:R-:W-:-:S09]  /*3090*/  UISETP.NE.OR UP1, UPT, UR10, 0x1, UP1 ;  /* 0x000000010a00788c */ /* 0x000fd20008f25670 */
[----:B------:R-:W-:Y:S05]  /*30a0*/  BRA.U UP1, `(.L_x_60) ;  /* 0x0000000501487547 */ /* 0x000fea000b800000 */
[----:B------:R-:W-:Y:S01]  /*30b0*/  ISETP.GE.U32.AND P2, PT, R2, 0x2, PT ;  /* 0x000000020200780c */ /* 0x000fe20003f46070 */
[----:B------:R-:W-:Y:S01]  /*30c0*/  IMAD.MOV.U32 R12, RZ, RZ, 0x1 ;  /* 0x00000001ff0c7424 */ /* 0x000fe200078e00ff */
[----:B------:R-:W-:Y:S02]  /*30d0*/  CS2R R10, SRZ ;  /* 0x00000000000a7805 */ /* 0x000fe4000001ff00 */
[----:B------:R-:W-:Y:S01]  /*30e0*/  CS2R R8, SRZ ;  /* 0x0000000000087805 */ /* 0x000fe2000001ff00 */
[----:B------:R-:W-:Y:S01]  /*30f0*/  UMOV UR4, 0x400 ;  /* 0x0000040000047882 */ /* 0x000fe20000000000 */
[----:B------:R-:W-:Y:S01]  /*3100*/  UMOV UR6, URZ ;  /* 0x000000ff00067c82 */ /* 0x000fe20008000000 */
[----:B------:R-:W-:-:S12]  /*3110*/  ULEA UR37, UR37, UR4, 0x18 ;  /* 0x0000000425257291 */ /* 0x000fd8000f8ec0ff */
.L_x_64:
[----:B------:R-:W-:Y:S02]  /*3120*/  LEA R0, R8, UR37, 0x3 ;  /* 0x0000002508007c11 */ /* 0x000fe4000f8e18ff */
[----:B------:R-:W-:-:S03]  /*3130*/  SHF.L.U32 R4, R9, 0x1f, RZ ;  /* 0x0000001f09047819 */ /* 0x000fc600000006ff */
[----:B------:R-:W-:Y:S01]  /*3140*/  VIADD R5, R0, 0x1c0 ;  /* 0x000001c000057836 */ /* 0x000fe20000000000 */
[----:B------:R-:W1:Y:S02]  /*3150*/  SYNCS.PHASECHK.TRANS64.TRYWAIT P0, [R0+URZ+0x1b0], R4 ;  /* 0x0001b004000075a7 */ /* 0x000e6400080011ff */
[----:B-1----:R-:W-:Y:S05]  /*3160*/  @!P0 BRA `(.L_x_61) ;  /* 0x0000007800448947 */ /* 0x002fea0003800000 */
.L_x_192:
[----:B------:R-:W-:Y:S01]  /*3170*/  ULEA UR5, UR6, UR37, 0x3 ;  /* 0x0000002506057291 */ /* 0x000fe2000f8e18ff */
[----:B-1----:R-:W-:Y:S01]  /*3180*/  PRMT R0, RZ, 0x654, R5 ;  /* 0x00000654ff007816 */ /* 0x002fe20000000005 */
[----:B------:R-:W-:Y:S01]  /*3190*/  @!P2 IMAD.MOV.U32 R4, RZ, RZ, 0x10 ;  /* 0x00000010ff04a424 */ /* 0x000fe200078e00ff */
[----:B------:R-:W-:Y:S01]  /*31a0*/  SHF.L.U32 R5, R12, 0x1f, RZ ;  /* 0x0000001f0c057819 */ /* 0x000fe200000006ff */
[----:B------:R-:W-:Y:S01]  /*31b0*/  UIADD3 UR4, UPT, UPT, UR5, 0x150, URZ ;  /* 0x0000015005047890 */ /* 0x000fe2000fffe0ff */
[----:B------:R1:W-:Y:S05]  /*31c0*/  SYNCS.ARRIVE.TRANS64.RED.A1T0 RZ, [R0+URZ], RZ ;  /* 0x000000ff00ff79a7 */ /* 0x0003ea00081004ff */
[----:B------:R-:W-:Y:S01]  /*31d0*/  IMAD.U32 R6, RZ, RZ, UR4 ;  /* 0x00000004ff067e24 */ /* 0x000fe2000f8e00ff */
[----:B------:R-:W2:Y:S04]  /*31e0*/  SYNCS.PHASECHK.TRANS64.TRYWAIT P0, [UR5+0x160], R5 ;  /* 0x00016005ff0075a7 */ /* 0x000ea80008001105 */
[----:B------:R-:W-:Y:S01]  /*31f0*/  PRMT R6, R2, 0x654, R6 ;  /* 0x0000065402067816 */ /* 0x000fe20000000006 */
[----:B-12---:R-:W-:Y:S06]  /*3200*/  @!P0 BRA `(.L_x_62) ;  /* 0x0000007800308947 */ /* 0x006fec0003800000 */
.L_x_194:
[----:B------:R-:W-:Y:S01]  /*3210*/  ULEA UR4, UR6, UR37, 0x4 ;  /* 0x0000002506047291 */ /* 0x000fe2000f8e20ff */
[----:B------:R-:W-:Y:S01]  /*3220*/  SEL R3, R6, R3, !P2 ;  /* 0x0000000306037207 */ /* 0x000fe20005000000 */
[----:B------:R-:W-:Y:S01]  /*3230*/  UIADD3 UR5, UPT, UPT, UR5, 0x150, URZ ;  /* 0x0000015005057890 */ /* 0x000fe2000fffe0ff */
[----:B-1----:R-:W-:Y:S01]  /*3240*/  LEA R0, R11, UR37, 0x3 ;  /* 0x000000250b007c11 */ /* 0x002fe2000f8e18ff */
[----:B------:R-:W-:Y:S01]  /*3250*/  UIADD3 UR4, UPT, UPT, UR4, 0x1e0, URZ ;  /* 0x000001e004047890 */ /* 0x000fe2000fffe0ff */
[----:B------:R1:W-:Y:S01]  /*3260*/  @!P2 SYNCS.ARRIVE.TRANS64.RED RZ, [R3+URZ], R4 ;  /* 0x0000000403ffa9a7 */ /* 0x0003e200080004ff */
[----:B------:R-:W-:Y:S01]  /*3270*/  UIADD3 UR6, UPT, UPT, UR6, 0x1, URZ ;  /* 0x0000000106067890 */ /* 0x000fe2000fffe0ff */
[----:B------:R-:W-:-:S03]  /*3280*/  VIADD R8, R8, 0x1 ;  /* 0x0000000108087836 */ /* 0x000fc60000000000 */
[----:B------:R-:W-:Y:S02]  /*3290*/  UISETP.NE.AND UP0, UPT, UR6, 0x2, UPT ;  /* 0x000000020600788c */ /* 0x000fe4000bf05270 */
[----:B------:R-:W-:Y:S01]  /*32a0*/  ISETP.NE.AND P0, PT, R8, 0x2, PT ;  /* 0x000000020800780c */ /* 0x000fe20003f05270 */
[----:B------:R-:W-:Y:S06]  /*32b0*/  UGETNEXTWORKID.BROADCAST [UR4], [UR5] ;  /* 0x00000000040073ca */ /* 0x000fec0008000100 */
[----:B------:R-:W-:Y:S02]  /*32c0*/  USEL UR4, URZ, 0x1, UP0 ;  /* 0x00000001ff047887 */ /* 0x000fe40008000000 */
[----:B------:R-:W-:-:S04]  /*32d0*/  USEL UR6, UR6, URZ, UP0 ;  /* 0x000000ff06067287 */ /* 0x000fc80008000000 */
[----:B------:R-:W-:Y:S02]  /*32e0*/  LOP3.LUT R12, R12, UR4, RZ, 0x3c, !PT ;  /* 0x000000040c0c7c12 */ /* 0x000fe4000f8e3cff */
[----:B-1----:R-:W-:-:S04]  /*32f0*/  SHF.L.U32 R4, R10, 0x1f, RZ ;  /* 0x0000001f0a047819 */ /* 0x002fc800000006ff */
[----:B------:R-:W1:Y:S02]  /*3300*/  SYNCS.PHASECHK.TRANS64.TRYWAIT P1, [R0+URZ+0x150], R4 ;  /* 0x00015004000075a7 */ /* 0x000e6400080211ff */
[----:B-1----:R-:W-:Y:S05]  /*3310*/  @!P1 BRA `(.L_x_63) ;  /* 0x0000007800049947 */ /* 0x002fea0003800000 */
.L_x_195:
[C---:B-1----:R-:W-:Y:S01]  /*3320*/  LEA R4, R11.reuse, UR37, 0x4 ;  /* 0x000000250b047c11 */ /* 0x042fe2000f8e20ff */
[----:B------:R-:W-:Y:S01]  /*3330*/  VIADD R0, R0, 0x160 ;  /* 0x0000016000007836 */ /* 0x000fe20000000000 */
[----:B------:R-:W-:Y:S01]  /*3340*/  SEL R8, R8, RZ, P0 ;  /* 0x000000ff08087207 */ /* 0x000fe20000000000 */
[----:B------:R-:W-:-:S03]  /*3350*/  VIADD R11, R11, 0x1 ;  /* 0x000000010b0b7836 */ /* 0x000fc60000000000 */
[----:B------:R-:W1:Y:S01]  /*3360*/  LDS.128 R4, [R4+0x1e0] ;  /* 0x0001e00004047984 */ /* 0x000e620000000c00 */
[----:B------:R-:W-:Y:S02]  /*3370*/  PRMT R0, RZ, 0x654, R0 ;  /* 0x00000654ff007816 */ /* 0x000fe40000000000 */
[C---:B------:R-:W-:Y:S01]  /*3380*/  ISETP.NE.AND P1, PT, R11.reuse, 0x2, PT ;  /* 0x000000020b00780c */ /* 0x040fe20003f25270 */
[----:B------:R-:W-:Y:S01]  /*3390*/  @!PT LDS RZ, [RZ] ;  /* 0x00000000fffff984 */ /* 0x000fe20000000800 */
[----:B------:R-:W-:Y:S01]  /*33a0*/  @!PT LDS RZ, [RZ] ;  /* 0x00000000fffff984 */ /* 0x000fe20000000800 */
[----:B------:R-:W-:Y:S01]  /*33b0*/  @!PT LDS RZ, [RZ] ;  /* 0x00000000fffff984 */ /* 0x000fe20000000800 */
[----:B------:R-:W-:Y:S01]  /*33c0*/  @!PT LDS RZ, [RZ] ;  /* 0x00000000fffff984 */ /* 0x000fe20000000800 */
[----:B------:R2:W-:Y:S06]  /*33d0*/  MEMBAR.ALL.CTA ;  /* 0x0000000000007992 */ /* 0x0005ec0000008000 */
[----:B--2---:R-:W2:Y:S01]  /*33e0*/  FENCE.VIEW.ASYNC.S ;  /* 0x00000000000073c6 */ /* 0x004ea20000000000 */
[----:B------:R-:W-:Y:S01]  /*33f0*/  SEL R11, R11, RZ, P1 ;  /* 0x000000ff0b0b7207 */ /* 0x000fe20000800000 */
[----:B--2---:R2:W-:Y:S01]  /*3400*/  SYNCS.ARRIVE.TRANS64.RED.A1T0 RZ, [R0+URZ], RZ ;  /* 0x000000ff00ff79a7 */ /* 0x0045e200081004ff */
[----:B-1----:R-:W-:-:S02]  /*3410*/  LOP3.LUT P3, RZ, R6, 0x1, RZ, 0xc0, !PT ;  /* 0x0000000106ff7812 */ /* 0x002fc4000786c0ff */
[----:B------:R-:W-:-:S04]  /*3420*/  SEL R4, RZ, 0x1, P1 ;  /* 0x00000001ff047807 */ /* 0x000fc80000800000 */
[----:B------:R-:W-:Y:S02]  /*3430*/  LOP3.LUT R10, R10, R4, RZ, 0x3c, !PT ;  /* 0x000000040a0a7212 */ /* 0x000fe400078e3cff */
[----:B--2---:R-:W-:-:S04]  /*3440*/  SEL R0, RZ, 0x1, P0 ;  /* 0x00000001ff007807 */ /* 0x004fc80000000000 */
[----:B------:R-:W-:Y:S01]  /*3450*/  LOP3.LUT R9, R9, R0, RZ, 0x3c, !PT ;  /* 0x0000000009097212 */ /* 0x000fe200078e3cff */
[----:B------:R-:W-:Y:S06]  /*3460*/  @P3 BRA `(.L_x_64) ;  /* 0xfffffffc002c3947 */ /* 0x000fec000383ffff */
[----:B------:R-:W-:Y:S01]  /*3470*/  ULEA UR5, UR6, UR37, 0x3 ;  /* 0x0000002506057291 */ /* 0x000fe2000f8e18ff */
[----:B------:R-:W-:-:S08]  /*3480*/  SHF.L.U32 R2, R12, 0x1f, RZ ;  /* 0x0000001f0c027819 */ /* 0x000fd000000006ff */
[----:B------:R-:W1:Y:S02]  /*3490*/  SYNCS.PHASECHK.TRANS64 P0, [UR5+0x160], R2 ;  /* 0x00016002ff0075a7 */ /* 0x000e640008001005 */
[----:B-1----:R-:W-:Y:S05]  /*34a0*/  @P0 BRA `(.L_x_65) ;  /* 0x0000000000080947 */ /* 0x002fea0003800000 */
[----:B------:R-:W1:Y:S02]  /*34b0*/  SYNCS.PHASECHK.TRANS64.TRYWAIT P0, [UR5+0x160], R2 ;  /* 0x00016002ff0075a7 */ /* 0x000e640008001105 */
[----:B-1----:R-:W-:Y:S05]  /*34c0*/  @!P0 BRA `(.L_x_66) ;  /* 0x0000007400ac8947 */ /* 0x002fea0003800000 */
.L_x_65:
[----:B------:R-:W-:-:S04]  /*34d0*/  UIADD3 UR4, UPT, UPT, UR6, 0x1, URZ ;  /* 0x0000000106047890 */ /* 0x000fc8000fffe0ff */
[----:B------:R-:W-:-:S04]  /*34e0*/  UISETP.NE.AND UP0, UPT, UR4, 0x2, UPT ;  /* 0x000000020400788c */ /* 0x000fc8000bf05270 */
[----:B------:R-:W-:Y:S02]  /*34f0*/  USEL UR7, URZ, 0x1, UP0 ;  /* 0x00000001ff077887 */ /* 0x000fe40008000000 */
[----:B------:R-:W-:-:S04]  /*3500*/  USEL UR4, UR4, URZ, UP0 ;  /* 0x000000ff04047287 */ /* 0x000fc80008000000 */
[----:B------:R-:W-:Y:S01]  /*3510*/  ULEA UR4, UR4, UR37, 0x3 ;  /* 0x0000002504047291 */ /* 0x000fe2000f8e18ff */
[----:B-1----:R-:W-:-:S04]  /*3520*/  LOP3.LUT R2, R12, UR7, RZ, 0x3c, !PT ;  /* 0x000000070c027c12 */ /* 0x002fc8000f8e3cff */
[----:B------:R-:W-:-:S04]  /*3530*/  SHF.L.U32 R0, R2, 0x1f, RZ ;  /* 0x0000001f02007819 */ /* 0x000fc800000006ff */
[----:B------:R-:W1:Y:S02]  /*3540*/  SYNCS.PHASECHK.TRANS64 P0, [UR4+0x160], R0 ;  /* 0x00016000ff0075a7 */ /* 0x000e640008001004 */
[----:B-1----:R-:W-:Y:S05]  /*3550*/  @P0 EXIT ;  /* 0x000000000000094d */ /* 0x002fea0003800000 */
[----:B------:R-:W-:Y:S02]  /*3560*/  SHF.L.U32 R2, R2, 0x1f, RZ ;  /* 0x0000001f02027819 */ /* 0x000fe400000006ff */
[----:B------:R-:W-:-:S07]  /*3570*/  MOV R0, UR4 ;  /* 0x0000000400007c02 */ /* 0x000fce0008000f00 */
.L_x_67:
[----:B-1----:R1:W2:Y:S02]  /*3580*/  SYNCS.PHASECHK.TRANS64.TRYWAIT P0, [R0+URZ+0x160], R2 ;  /* 0x00016002000075a7 */ /* 0x0022a400080011ff */
[----:B--2---:R-:W-:Y:S05]  /*3590*/  @!P0 NANOSLEEP.SYNCS 0x989680 ;  /* 0x009896800000895d */ /* 0x004fea0003900000 */
[----:B------:R-:W2:Y:S02]  /*35a0*/  @!P0 SYNCS.PHASECHK.TRANS64 P0, [R0+URZ+0x160], R2 ;  /* 0x00016002000085a7 */ /* 0x000ea400080010ff */
[----:B--2---:R-:W-:Y:S05]  /*35b0*/  @P0 EXIT ;  /* 0x000000000000094d */ /* 0x004fea0003800000 */
[----:B------:R-:W-:Y:S05]  /*35c0*/  BRA `(.L_x_67) ;  /* 0xfffffffc00ec7947 */ /* 0x000fea000383ffff */
.L_x_60:
[----:B------:R-:W-:Y:S05]  /*35d0*/  BRA.U UP4, `(.L_x_68) ;  /* 0x0000001104a07547 */ /* 0x000fea000b800000 */
[----:B------:R-:W-:Y:S01]  /*35e0*/  UMOV UR6, 0x40 ;  /* 0x0000004000067882 */ /* 0x000fe20000000000 */
[----:B------:R-:W-:Y:S01]  /*35f0*/  NOP ;  /* 0x0000000000007918 */ /* 0x000fe20000000000 */
[----:B------:R-:W-:Y:S01]  /*3600*/  ULEA UR6, UR37, UR6, 0x18 ;  /* 0x0000000625067291 */ /* 0x000fe2000f8ec0ff */
[----:B------:R-:W-:Y:S02]  /*3610*/  UMOV UR7, 0x400 ;  /* 0x0000040000077882 */ /* 0x000fe40000000000 */
[----:B------:R-:W-:-:S06]  /*3620*/  ULEA UR37, UR37, UR7, 0x18 ;  /* 0x0000000725257291 */ /* 0x000fcc000f8ec0ff */
[----:B------:R-:W1:Y:S02]  /*3630*/  LDS.U8 R2, [UR6+0x1c] ;  /* 0x00001c06ff027984 */ /* 0x000e640008000000 */
[----:B-1----:R-:W-:-:S13]  /*3640*/  ISETP.NE.AND P0, PT, R2, RZ, PT ;  /* 0x000000ff0200720c */ /* 0x002fda0003f05270 */
[----:B------:R-:W-:Y:S05]  /*3650*/  @P0 BRA `(.L_x_69) ;  /* 0x0000000400080947 */ /* 0x000fea0003800000 */
[----:B------:R-:W-:Y:S02]  /*3660*/  UISETP.NE.U32.AND UP0, UPT, UR5, 0x1, UPT ;  /* 0x000000010500788c */ /* 0x000fe4000bf05070 */
[----:B------:R-:W-:-:S07]  /*3670*/  UIADD3 UR8, UPT, UPT, UR6, 0x8, URZ ;  /* 0x0000000806087890 */ /* 0x000fce000fffe0ff */
[----:B------:R-:W-:Y:S05]  /*3680*/  BRA.U !UP0, `(.L_x_70) ;  /* 0x00000001089c7547 */ /* 0x000fea000b800000 */
[----:B------:R-:W-:Y:S01]  /*3690*/  ELECT P0, URZ, PT ;  /* 0x0000000000ff782f */ /* 0x000fe20003800000 */
[----:B------:R-:W-:-:S12]  /*36a0*/  BSSY B0, `(.L_x_70) ;  /* 0x0000025000007945 */ /* 0x000fd80003800000 */
[----:B------:R-:W-:Y:S05]  /*36b0*/  @!P0 BRA `(.L_x_71) ;  /* 0x00000000008c8947 */ /* 0x000fea0003800000 */
[----:B------:R-:W-:-:S05]  /*36c0*/  UMOV UR7, 0x10 ;  /* 0x0000001000077882 */ /* 0x000fca0000000000 */
[----:B------:R-:W-:Y:S04]  /*36d0*/  DEPBAR.LE SB1, 0x36 ;  /* 0x00009d800000791a */ /* 0x000fe80000000000 */
[----:B------:R-:W1:Y:S02]  /*36e0*/  UTCATOMSWS.2CTA.FIND_AND_SET.ALIGN UP1, UR7, UR7 ;  /* 0x00000007000775e3 */ /* 0x000e640008220800 */
[----:B-1----:R-:W-:Y:S01]  /*36f0*/  MOV R9, UR7 ;  /* 0x0000000700097c02 */ /* 0x002fe20008000f00 */
[----:B------:R-:W-:Y:S06]  /*3700*/  BRA.U UP1, `(.L_x_72) ;  /* 0x0000000101187547 */ /* 0x000fec000b800000 */
.L_x_73:
[----:B------:R-:W-:Y:S05]  /*3710*/  NANOSLEEP 0x64 ;  /* 0x000000640000795d */ /* 0x000fea0003800000 */
[----:B------:R-:W-:-:S05]  /*3720*/  UMOV UR7, 0x10 ;  /* 0x0000001000077882 */ /* 0x000fca0000000000 */
[----:B------:R-:W-:Y:S04]  /*3730*/  DEPBAR.LE SB1, 0x36 ;  /* 0x00009d800000791a */ /* 0x000fe80000000000 */
[----:B------:R-:W1:Y:S02]  /*3740*/  UTCATOMSWS.2CTA.FIND_AND_SET.ALIGN UP1, UR7, UR7 ;  /* 0x00000007000775e3 */ /* 0x000e640008220800 */
[----:B-1----:R-:W-:Y:S01]  /*3750*/  MOV R9, UR7 ;  /* 0x0000000700097c02 */ /* 0x002fe20008000f00 */
[----:B------:R-:W-:Y:S05]  /*3760*/  BRA.U !UP1, `(.L_x_73) ;  /* 0xfffffffd09e87547 */ /* 0x000fea000b83ffff */
.L_x_72:
[----:B------:R-:W1:Y:S01]  /*3770*/  LDS R5, [UR6+0x10] ;  /* 0x00001006ff057984 */ /* 0x000e620008000800 */
[----:B------:R-:W-:Y:S01]  /*3780*/  IMAD.U32 R3, RZ, RZ, UR37 ;  /* 0x00000025ff037e24 */ /* 0x000fe2000f8e00ff */
[----:B------:R-:W-:-:S03]  /*3790*/  MOV R2, UR4 ;  /* 0x0000000400027c02 */ /* 0x000fc60008000f00 */
[----:B------:R-:W-:Y:S01]  /*37a0*/  VIADD R3, R3, 0x200 ;  /* 0x0000020003037836 */ /* 0x000fe20000000000 */
[----:B-1----:R-:W-:-:S04]  /*37b0*/  SHF.L.U32 R5, R5, 0x1f, RZ ;  /* 0x0000001f05057819 */ /* 0x002fc800000006ff */
[----:B------:R-:W1:Y:S02]  /*37c0*/  SYNCS.PHASECHK.TRANS64.TRYWAIT P0, [UR6+0x8], R5 ;  /* 0x00000805ff0075a7 */ /* 0x000e640008001106 */
[----:B-1----:R-:W-:Y:S05]  /*37d0*/  @P0 BRA `(.L_x_74) ;  /* 0x0000000000080947 */ /* 0x002fea0003800000 */
[----:B------:R-:W1:Y:S02]  /*37e0*/  SYNCS.PHASECHK.TRANS64.TRYWAIT P0, [UR6+0x8], R5 ;  /* 0x00000805ff0075a7 */ /* 0x000e640008001106 */
[----:B-1----:R-:W-:Y:S05]  /*37f0*/  @!P0 BRA `(.L_x_75) ;  /* 0x0000007000f88947 */ /* 0x002fea0003800000 */
.L_x_74:
[----:B-1----:R-:W-:Y:S01]  /*3800*/  HFMA2 R4, -RZ, RZ, 0, 5.9604644775390625e-08 ;  /* 0x00000001ff047431 */ /* 0x002fe200000001ff */
[----:B------:R-:W-:Y:S01]  /*3810*/  UPRMT UR7, UR4, 0x654, UR8 ;  /* 0x0000065404077896 */ /* 0x000fe20008000008 */
[----:B------:R-:W-:Y:S01]  /*3820*/  IMAD.MOV.U32 R7, RZ, RZ, 0xffff ;  /* 0x0000ffffff077424 */ /* 0x000fe200078e00ff */
[----:B------:R-:W-:Y:S01]  /*3830*/  PRMT R2, R2, 0x654, R3 ;  /* 0x0000065402027816 */ /* 0x000fe20000000003 */
[----:B------:R-:W-:Y:S02]  /*3840*/  IMAD.MOV.U32 R5, RZ, RZ, 0x4 ;  /* 0x00000004ff057424 */ /* 0x000fe400078e00ff */
[----:B------:R-:W-:Y:S01]  /*3850*/  IMAD.SHL.U32 R8, R9, 0x20, RZ ;  /* 0x0000002009087824 */ /* 0x000fe200078e00ff */
[----:B------:R-:W-:Y:S02]  /*3860*/  MOV R3, UR7 ;  /* 0x0000000700037c02 */ /* 0x000fe40008000f00 */
[-C--:B------:R-:W-:Y:S01]  /*3870*/  SHF.L.U32 R7, R7, R9.reuse, RZ ;  /* 0x0000000907077219 */ /* 0x080fe200000006ff */
[----:B------:R1:W-:Y:S01]  /*3880*/  SYNCS.ARRIVE.TRANS64.RED RZ, [UR7], R5 ;  /* 0x00000005ffff79a7 */ /* 0x0003e20008000407 */
[----:B------:R-:W-:Y:S01]  /*3890*/  SHF.L.U32 R6, R4, R9, RZ ;  /* 0x0000000904067219 */ /* 0x000fe200000006ff */
[----:B------:R1:W-:Y:S04]  /*38a0*/  STS [UR37+0x200], R8 ;  /* 0x00020008ff007988 */ /* 0x0003e80008000825 */
[----:B------:R1:W-:Y:S04]  /*38b0*/  STAS [R2.64], R9 ;  /* 0x0000000902007dbd */ /* 0x0003e8000c0008ff */
[----:B------:R1:W-:Y:S04]  /*38c0*/  ATOMS.OR RZ, [UR6+0x14], R7 ;  /* 0x00001407ffff798c */ /* 0x0003e8000b000006 */
[----:B------:R1:W-:Y:S04]  /*38d0*/  ATOMS.OR RZ, [UR6+0x18], R6 ;  /* 0x00001806ffff798c */ /* 0x0003e8000b000006 */
[----:B------:R1:W-:Y:S02]  /*38e0*/  ATOMS.XOR RZ, [UR6+0x10], R4 ;  /* 0x00001004ffff798c */ /* 0x0003e4000b800006 */
.L_x_71:
[----:B------:R-:W-:Y:S05]  /*38f0*/  BSYNC B0 ;  /* 0x0000000000007941 */ /* 0x000fea0003800000 */
.L_x_70:
[----:B------:R-:W-:Y:S05]  /*3900*/  BRA.U UP0, `(.L_x_76) ;  /* 0x00000001006c7547 */ /* 0x000fea000b800000 */
[----:B------:R-:W-:-:S03]  /*3910*/  UMOV UR7, 0xffffffff ;  /* 0xffffffff00077882 */ /* 0x000fc60000000000 */
[----:B------:R-:W-:Y:S05]  /*3920*/  BRA.DIV UR7, `(.L_x_77) ;  /* 0x0000007207c47947 */ /* 0x000fea000b800000 */
[----:B------:R-:W-:-:S13]  /*3930*/  ELECT P6, URZ, PT ;  /* 0x0000000000ff782f */ /* 0x000fda00038c0000 */
.L_x_199:
[----:B------:R-:W-:Y:S05]  /*3940*/  @!P6 BRA `(.L_x_76) ;  /* 0x00000000005ce947 */ /* 0x000fea0003800000 */
[----:B-1----:R-:W1:Y:S02]  /*3950*/  LDS R3, [UR6+0x10] ;  /* 0x00001006ff037984 */ /* 0x002e640008000800 */
[----:B-1----:R-:W-:-:S04]  /*3960*/  SHF.L.U32 R3, R3, 0x1f, RZ ;  /* 0x0000001f03037819 */ /* 0x002fc800000006ff */
[----:B------:R-:W1:Y:S02]  /*3970*/  SYNCS.PHASECHK.TRANS64.TRYWAIT P0, [UR6+0x8], R3 ;  /* 0x00000803ff0075a7 */ /* 0x000e640008001106 */
[----:B-1----:R-:W-:Y:S05]  /*3980*/  @P0 BRA `(.L_x_78) ;  /* 0x0000000000080947 */ /* 0x002fea0003800000 */
[----:B------:R-:W1:Y:S02]  /*3990*/  SYNCS.PHASECHK.TRANS64.TRYWAIT P0, [UR6+0x8], R3 ;  /* 0x00000803ff0075a7 */ /* 0x000e640008001106 */
[----:B-1----:R-:W-:Y:S05]  /*39a0*/  @!P0 BRA `(.L_x_79) ;  /* 0x0000007000c48947 */ /* 0x002fea0003800000 */
.L_x_78:
[----:B------:R-:W2:Y:S01]  /*39b0*/  LDS R5, [UR37+0x200] ;  /* 0x00020025ff057984 */ /* 0x000ea20008000800 */
[----:B-1----:R-:W-:Y:S02]  /*39c0*/  HFMA2 R2, -RZ, RZ, 0, 5.9604644775390625e-08 ;  /* 0x00000001ff027431 */ /* 0x002fe400000001ff */
[----:B------:R-:W-:Y:S01]  /*39d0*/  IMAD.MOV.U32 R3, RZ, RZ, 0xffff ;  /* 0x0000ffffff037424 */ /* 0x000fe200078e00ff */
[----:B------:R-:W-:Y:S01]  /*39e0*/  UPRMT UR7, UR4, 0x654, UR8 ;  /* 0x0000065404077896 */ /* 0x000fe20008000008 */
[----:B--2---:R-:W-:-:S03]  /*39f0*/  IMAD.SHL.U32 R4, R5, 0x20, RZ ;  /* 0x0000002005047824 */ /* 0x004fc600078e00ff */
[-C--:B------:R-:W-:Y:S02]  /*3a00*/  SHF.L.U32 R3, R3, R5.reuse, RZ ;  /* 0x0000000503037219 */ /* 0x080fe400000006ff */
[----:B------:R-:W-:Y:S01]  /*3a10*/  SHF.L.U32 R5, R2, R5, RZ ;  /* 0x0000000502057219 */ /* 0x000fe200000006ff */
[----:B------:R2:W-:Y:S04]  /*3a20*/  STS [UR37+0x200], R4 ;  /* 0x00020004ff007988 */ /* 0x0005e80008000825 */
[----:B------:R2:W-:Y:S04]  /*3a30*/  ATOMS.OR RZ, [UR6+0x14], R3 ;  /* 0x00001403ffff798c */ /* 0x0005e8000b000006 */
[----:B------:R2:W-:Y:S01]  /*3a40*/  ATOMS.OR RZ, [UR6+0x18], R5 ;  /* 0x00001805ffff798c */ /* 0x0005e2000b000006 */
[----:B------:R-:W-:Y:S03]  /*3a50*/  SYNCS.ARRIVE.TRANS64.RED.A1T0 RZ, [UR7], RZ ;  /* 0x000000ffffff79a7 */ /* 0x000fe60008100407 */
[----:B------:R2:W-:Y:S01]  /*3a60*/  ATOMS.XOR RZ, [UR6+0x10], R2 ;  /* 0x00001002ffff798c */ /* 0x0005e2000b800006 */
[----:B------:R-:W-:Y:S05]  /*3a70*/  BRA `(.L_x_76) ;  /* 0x0000000000107947 */ /* 0x000fea0003800000 */
.L_x_69:
[----:B------:R-:W-:-:S05]  /*3a80*/  MOV R2, 0xffffffff ;  /* 0xffffffff00027802 */ /* 0x000fca0000000f00 */
[----:B------:R1:W-:Y:S02]  /*3a90*/  STS [UR37+0x200], R2 ;  /* 0x00020002ff007988 */ /* 0x0003e40008000825 */
[----:B-1----:R-:W-:Y:S02]  /*3aa0*/  MOV R2, 0x3ac0 ;  /* 0x00003ac000027802 */ /* 0x002fe40000000f00 */
[----:B-----5:R-:W-:Y:S05]  /*3ab0*/  CALL.REL.NOINC `($__internal_1_$__cuda_sm10x_tcgen05_guardrail_trap_phase_invalid_during_alloc) ;  /* 0x0000007800947944 */ /* 0x020fea0003c00000 */
.L_x_76:
[----:B------:R-:W-:Y:S05]  /*3ac0*/  WARPSYNC.ALL ;  /* 0x0000000000007948 */ /* 0x000fea0003800000 */
[----:B------:R-:W3:Y:S01]  /*3ad0*/  S2UR UR8, SR_CgaCtaId ;  /* 0x00000000000879c3 */ /* 0x000ee20000008800 */
[----:B------:R-:W-:Y:S01]  /*3ae0*/  UMOV UR6, 0x400 ;  /* 0x0000040000067882 */ /* 0x000fe20000000000 */
[----:B------:R-:W-:-:S06]  /*3af0*/  NOP ;  /* 0x0000000000007918 */ /* 0x000fcc0000000000 */
[----:B------:R-:W-:Y:S06]  /*3b00*/  BAR.ARV 0x6, 0xa0 ;  /* 0x0182800000007b1d */ /* 0x000fec0000002000 */
[----:B------:R-:W-:Y:S01]  /*3b10*/  LOP3.LUT R10, R10, 0xffff, RZ, 0xc0, !PT ;  /* 0x0000ffff0a0a7812 */ /* 0x000fe200078ec0ff */
[----:B-1----:R-:W-:Y:S01]  /*3b20*/  IMAD.MOV.U32 R9, RZ, RZ, 0x1 ;  /* 0x00000001ff097424 */ /* 0x002fe200078e00ff */
[----:B------:R-:W-:Y:S01]  /*3b30*/  LOP3.LUT R0, R0, 0xffff, RZ, 0xc0, !PT ;  /* 0x0000ffff00007812 */ /* 0x000fe200078ec0ff */
[----:B------:R-:W-:Y:S01]  /*3b40*/  IMAD.MOV.U32 R8, RZ, RZ, RZ ;  /* 0x000000ffff087224 */ /* 0x000fe200078e00ff */
[----:B------:R-:W-:Y:S01]  /*3b50*/  R2UR UR13, R10 ;  /* 0x000000000a0d72ca */ /* 0x000fe200000e0000 */
[----:B------:R-:W-:Y:S01]  /*3b60*/  UMOV UR22, URZ ;  /* 0x000000ff00167c82 */ /* 0x000fe20008000000 */
[----:B------:R-:W-:Y:S01]  /*3b70*/  R2UR UR12, R0 ;  /* 0x00000000000c72ca */ /* 0x000fe200000e0000 */
[----:B------:R-:W-:Y:S01]  /*3b80*/  UMOV UR21, URZ ;  /* 0x000000ff00157c82 */ /* 0x000fe20008000000 */
[----:B------:R-:W-:Y:S01]  /*3b90*/  UMOV UR20, URZ ;  /* 0x000000ff00147c82 */ /* 0x000fe20008000000 */
[----:B------:R-:W-:-:S02]  /*3ba0*/  UISETP.NE.AND UP2, UPT, UR5, URZ, UPT ;  /* 0x000000ff0500728c */ /* 0x000fc4000bf45270 */
[----:B---3--:R-:W-:Y:S01]  /*3bb0*/  ULEA UR8, UR8, UR6, 0x18 ;  /* 0x0000000608087291 */ /* 0x008fe2000f8ec0ff */
[----:B------:R-:W1:Y:S03]  /*3bc0*/  LDCU UR6, c[0x0][0x38c] ;  /* 0x00007180ff0677ac */ /* 0x000e660008000800 */
[----:B------:R-:W-:Y:S02]  /*3bd0*/  UIADD3 UR14, UPT, UPT, UR8, 0x6400, URZ ;  /* 0x00006400080e7890 */ /* 0x000fe4000fffe0ff */
[----:B------:R-:W-:-:S03]  /*3be0*/  UIADD3 UR15, UPT, UPT, UR8, 0x16400, URZ ;  /* 0x00016400080f7890 */ /* 0x000fc6000fffe0ff */
[----:B--2---:R-:W2:Y:S01]  /*3bf0*/  LDS R2, [UR8+0x200] ;  /* 0x00020008ff027984 */ /* 0x004ea20008000800 */
[----:B------:R-:W-:Y:S02]  /*3c00*/  USHF.R.U32.HI UR14, URZ, 0x4, UR14 ;  /* 0x00000004ff0e7899 */ /* 0x000fe4000801160e */
[----:B------:R-:W-:Y:S02]  /*3c10*/  USHF.R.U32.HI UR15, URZ, 0x4, UR15 ;  /* 0x00000004ff0f7899 */ /* 0x000fe4000801160f */
[----:B------:R-:W-:Y:S02]  /*3c20*/  ULOP3.LUT UR14, UR14, 0x3fff, URZ, 0xc0, !UPT ;  /* 0x00003fff0e0e7892 */ /* 0x000fe4000f8ec0ff */
[----:B------:R-:W-:Y:S02]  /*3c30*/  ULOP3.LUT UR15, UR15, 0x3fff, URZ, 0xc0, !UPT ;  /* 0x00003fff0f0f7892 */ /* 0x000fe4000f8ec0ff */
[----:B------:R-:W-:Y:S02]  /*3c40*/  ULOP3.LUT UR14, UR14, 0x10000, URZ, 0xfc, !UPT ;  /* 0x000100000e0e7892 */ /* 0x000fe4000f8efcff */
[----:B-1----:R-:W-:-:S02]  /*3c50*/  UIADD3 UR6, UPT, UPT, UR6, 0x3f, URZ ;  /* 0x0000003f06067890 */ /* 0x002fc4000fffe0ff */
[----:B------:R-:W-:Y:S02]  /*3c60*/  ULOP3.LUT UR15, UR15, 0x10000, URZ, 0xfc, !UPT ;  /* 0x000100000f0f7892 */ /* 0x000fe4000f8efcff */
[----:B------:R-:W-:Y:S01]  /*3c70*/  USHF.R.S32.HI UR7, URZ, 0x1f, UR6 ;  /* 0x0000001fff077899 */ /* 0x000fe20008011406 */
[----:B------:R-:W-:Y:S01]  /*3c80*/  UMOV UR28, 0x0 ;  /* 0x00000000001c7882 */ /* 0x000fe20000000000 */
[----:B------:R-:W-:Y:S02]  /*3c90*/  UMOV UR29, 0x8400010 ;  /* 0x08400010001d7882 */ /* 0x000fe40000000000 */
[----:B------:R-:W-:Y:S01]  /*3ca0*/  ULEA.HI UR7, UR7, UR6, URZ, 0x6 ;  /* 0x0000000607077291 */ /* 0x000fe2000f8f30ff */
[----:B------:R-:W-:Y:S01]  /*3cb0*/  UMOV UR26, 0x0 ;  /* 0x00000000001a7882 */ /* 0x000fe20000000000 */
[----:B------:R-:W-:Y:S02]  /*3cc0*/  UMOV UR27, 0x8400010 ;  /* 0x08400010001b7882 */ /* 0x000fe40000000000 */
[----:B------:R-:W-:-:S04]  /*3cd0*/  USHF.R.S32.HI UR7, URZ, 0x6, UR7 ;  /* 0x00000006ff077899 */ /* 0x000fc80008011407 */
[----:B------:R-:W-:-:S04]  /*3ce0*/  UISETP.LT.AND UP0, UPT, UR7, 0x1, UPT ;  /* 0x000000010700788c */ /* 0x000fc8000bf01270 */
[----:B------:R-:W-:Y:S01]  /*3cf0*/  USEL UR23, UR7, 0x1, !UP0 ;  /* 0x0000000107177887 */ /* 0x000fe2000c000000 */
[----:B--2---:R-:W-:Y:S02]  /*3d00*/  R2UR UR24, R2 ;  /* 0x00000000021872ca */ /* 0x004fe400000e0000 */
[----:B------:R-:W-:-:S13]  /*3d10*/  CS2R R2, SRZ ;  /* 0x0000000000027805 */ /* 0x000fda000001ff00 */
.L_x_87:
[C---:B------:R-:W-:Y:S02]  /*3d20*/  LEA R0, R8.reuse, UR8, 0x3 ;  /* 0x0000000808007c11 */ /* 0x040fe4000f8e18ff */
[----:B------:R-:W-:Y:S02]  /*3d30*/  SHF.L.U32 R4, R3, 0x1f, RZ ;  /* 0x0000001f03047819 */ /* 0x000fe400000006ff */
[----:B------:R-:W-:Y:S02]  /*3d40*/  LEA R5, R8, UR8, 0x4 ;  /* 0x0000000808057c11 */ /* 0x000fe4000f8e20ff */
[----:B------:R-:W1:Y:S02]  /*3d50*/  SYNCS.PHASECHK.TRANS64.TRYWAIT P0, [R0+URZ+0x150], R4 ;  /* 0x00015004000075a7 */ /* 0x000e6400080011ff */
[----:B-1-34-:R-:W-:Y:S05]  /*3d60*/  @!P0 BRA `(.L_x_80) ;  /* 0x0000006c00ec8947 */ /* 0x01afea0003800000 */
.L_x_200:
[----:B-1----:R-:W1:Y:S01]  /*3d70*/  LDS.128 R4, [R5+0x1e0] ;  /* 0x0001e00005047984 */ /* 0x002e620000000c00 */
[----:B------:R-:W-:Y:S02]  /*3d80*/  VIADD R0, R0, 0x160 ;  /* 0x0000016000007836 */ /* 0x000fe40000000000 */
[----:B------:R-:W-:Y:S01]  /*3d90*/  VIADD R8, R8, 0x1 ;  /* 0x0000000108087836 */ /* 0x000fe20000000000 */
[----:B------:R-:W-:Y:S01]  /*3da0*/  @!PT LDS RZ, [RZ] ;  /* 0x00000000fffff984 */ /* 0x000fe20000000800 */
[----:B------:R-:W-:Y:S01]  /*3db0*/  @!PT LDS RZ, [RZ] ;  /* 0x00000000fffff984 */ /* 0x000fe20000000800 */
[----:B------:R-:W-:Y:S01]  /*3dc0*/  @!PT LDS RZ, [RZ] ;  /* 0x00000000fffff984 */ /* 0x000fe20000000800 */
[----:B------:R-:W-:Y:S01]  /*3dd0*/  @!PT LDS RZ, [RZ] ;  /* 0x00000000fffff984 */ /* 0x000fe20000000800 */
[----:B------:R2:W-:Y:S06]  /*3de0*/  MEMBAR.ALL.CTA ;  /* 0x0000000000007992 */ /* 0x0005ec0000008000 */
[----:B--2---:R-:W2:Y:S01]  /*3df0*/  FENCE.VIEW.ASYNC.S ;  /* 0x00000000000073c6 */ /* 0x004ea20000000000 */
[----:B------:R-:W-:-:S04]  /*3e00*/  PRMT R0, RZ, 0x654, R0 ;  /* 0x00000654ff007816 */ /* 0x000fc80000000000 */
[----:B--2---:R2:W-:Y:S01]  /*3e10*/  SYNCS.ARRIVE.TRANS64.RED.A1T0 RZ, [R0+URZ], RZ ;  /* 0x000000ff00ff79a7 */ /* 0x0045e200081004ff */
[----:B-1----:R-:W-:Y:S01]  /*3e20*/  LOP3.LUT P1, RZ, R6, 0x1, RZ, 0xc0, !PT ;  /* 0x0000000106ff7812 */ /* 0x002fe2000782c0ff */
[----:B--2---:R-:W-:-:S12]  /*3e30*/  BRA.U UP2, `(.L_x_81) ;  /* 0x0000000102e07547 */ /* 0x004fd8000b800000 */
[----:B------:R-:W1:Y:S01]  /*3e40*/  LDCU UR6, c[0x0][0x38c] ;  /* 0x00007180ff0677ac */ /* 0x000e620008000800 */
[----:B------:R-:W-:Y:S02]  /*3e50*/  PLOP3.LUT P2, PT, PT, PT, PT, 0x80, 0x8 ;  /* 0x000000000008781c */ /* 0x000fe40003f4f070 */
[----:B------:R-:W-:Y:S01]  /*3e60*/  SHF.L.U32 R4, R9, 0x1f, RZ ;  /* 0x0000001f09047819 */ /* 0x000fe200000006ff */
[----:B------:R-:W-:Y:S02]  /*3e70*/  ULEA UR10, UR22, UR8, 0x3 ;  /* 0x00000008160a7291 */ /* 0x000fe4000f8e18ff */
[----:B------:R-:W-:Y:S02]  /*3e80*/  ULEA UR11, UR22, UR24, 0x7 ;  /* 0x00000018160b7291 */ /* 0x000fe4000f8e38ff */
[----:B-1----:R-:W-:-:S06]  /*3e90*/  UISETP.GE.AND UP0, UPT, UR6, 0x1, UPT ;  /* 0x000000010600788c */ /* 0x002fcc000bf06270 */
[----:B------:R-:W-:-:S05]  /*3ea0*/  PLOP3.LUT P0, PT, PT, PT, UP0, 0x80, 0x8 ;  /* 0x000000000008781c */ /* 0x000fca0003f0f008 */
[----:B------:R-:W-:-:S08]  /*3eb0*/  @UP0 ULEA UR6, UR21, UR8, 0x3 ;  /* 0x0000000815060291 */ /* 0x000fd0000f8e18ff */
[----:B------:R-:W-:-:S04]  /*3ec0*/  @P0 SHF.L.U32 R0, R2, 0x1f, RZ ;  /* 0x0000001f02000819 */ /* 0x000fc800000006ff */
[----:B------:R1:W2:Y:S01]  /*3ed0*/  @P0 SYNCS.PHASECHK.TRANS64.TRYWAIT P2, [UR6], R0 ;  /* 0x00000000ff0005a7 */ /* 0x0002a20008041106 */
[----:B------:R-:W3:Y:S02]  /*3ee0*/  SYNCS.PHASECHK.TRANS64.TRYWAIT P0, [UR10+0x190], R4 ;  /* 0x00019004ff0075a7 */ /* 0x000ee4000800110a */
[----:B-123--:R-:W-:Y:S05]  /*3ef0*/  @!P0 BRA `(.L_x_82) ;  /* 0x0000006c009c8947 */ /* 0x00efea0003800000 */
.L_x_202:
[----:B------:R-:W-:Y:S01]  /*3f00*/  UMOV UR19, UR20 ;  /* 0x0000001400137c82 */ /* 0x000fe20008000000 */
[----:B------:R-:W-:Y:S05]  /*3f10*/  BRA.U !UP0, `(.L_x_83) ;  /* 0x0000000108987547 */ /* 0x000fea000b800000 */
[----:B------:R-:W-:Y:S02]  /*3f20*/  UIADD3 UR19, UPT, UPT, UR23, UR20, URZ ;  /* 0x0000001417137290 */ /* 0x000fe4000fffe0ff */
[----:B------:R-:W-:Y:S01]  /*3f30*/  UPLOP3.LUT UP3, UPT, UPT, UPT, UPT, 0x40, 0x4 ;  /* 0x000000000004789c */ /* 0x000fe20003f6e870 */
[----:B------:R-:W-:Y:S01]  /*3f40*/  UMOV UR18, UR7 ;  /* 0x0000000700127c82 */ /* 0x000fe20008000000 */
[----:B------:R-:W-:-:S09]  /*3f50*/  UMOV UR17, UR21 ;  /* 0x0000001500117c82 */ /* 0x000fd20008000000 */
.L_x_86:
[----:B--2---:R-:W-:Y:S01]  /*3f60*/  ULEA UR9, UR17, UR8, 0x3 ;  /* 0x0000000811097291 */ /* 0x004fe2000f8e18ff */
[----:B---3--:R-:W-:Y:S11]  /*3f70*/  @P2 BRA `(.L_x_84) ;  /* 0x00000000000c2947 */ /* 0x008ff60003800000 */
[----:B-1----:R-:W-:Y:S04]  /*3f80*/  SHF.L.U32 R4, R2, 0x1f, RZ ;  /* 0x0000001f02047819 */ /* 0x002fe800000006ff */
[----:B------:R-:W1:Y:S02]  /*3f90*/  SYNCS.PHASECHK.TRANS64.TRYWAIT P0, [UR9], R4 ;  /* 0x00000004ff0075a7 */ /* 0x000e640008001109 */
[----:B-1----:R-:W-:Y:S05]  /*3fa0*/  @!P0 BRA `(.L_x_85) ;  /* 0x0000006c00888947 */ /* 0x002fea0003800000 */
.L_x_84:
[----:B------:R-:W-:Y:S01]  /*3fb0*/  UISETP.NE.AND UP0, UPT, UR18, 0x1, UPT ;  /* 0x000000011200788c */ /* 0x000fe2000bf05270 */
[----:B------:R-:W-:Y:S01]  /*3fc0*/  PLOP3.LUT P2, PT, PT, PT, PT, 0x80, 0x8 ;  /* 0x000000000008781c */ /* 0x000fe20003f4f070 */
[----:B------:R-:W-:Y:S02]  /*3fd0*/  UIADD3 UR21, UPT, UPT, UR17, 0x1, URZ ;  /* 0x0000000111157890 */ /* 0x000fe4000fffe0ff */
[----:B------:R-:W-:Y:S02]  /*3fe0*/  ULEA UR30, UR17, UR15, 0x9 ;  /* 0x0000000f111e7291 */ /* 0x000fe4000f8e48ff */
[----:B------:R-:W-:Y:S01]  /*3ff0*/  UISETP.NE.AND UP1, UPT, UR21, 0x10, UPT ;  /* 0x000000101500788c */ /* 0x000fe2000bf25270 */
[----:B------:R-:W-:Y:S01]  /*4000*/  PLOP3.LUT P0, PT, PT, PT, UP0, 0x80, 0x8 ;  /* 0x000000000008781c */ /* 0x000fe20003f0f008 */
[----:B------:R-:W-:Y:S02]  /*4010*/  ULEA UR32, UR17, UR14, 0x8 ;  /* 0x0000000e11207291 */ /* 0x000fe4000f8e40ff */
[----:B------:R-:W-:Y:S02]  /*4020*/  USEL UR16, URZ, 0x1, UP1 ;  /* 0x00000001ff107887 */ /* 0x000fe40008800000 */
[----:B------:R-:W-:Y:S02]  /*4030*/  USEL UR21, UR21, URZ, UP1 ;  /* 0x000000ff15157287 */ /* 0x000fe40008800000 */
[----:B------:R-:W-:Y:S02]  /*4040*/  UIADD3 UR36, UPT, UPT, UR30, 0x2, URZ ;  /* 0x000000021e247890 */ /* 0x000fe4000fffe0ff */
[----:B------:R-:W-:Y:S01]  /*4050*/  @UP0 ULEA UR6, UR21, UR8, 0x3 ;  /* 0x0000000815060291 */ /* 0x000fe2000f8e18ff */
[----:B------:R-:W-:Y:S01]  /*4060*/  LOP3.LUT R2, R2, UR16, RZ, 0x3c, !PT ;  /* 0x0000001002027c12 */ /* 0x000fe2000f8e3cff */
[----:B------:R-:W-:Y:S02]  /*4070*/  UIADD3 UR34, UPT, UPT, UR32, 0x2, URZ ;  /* 0x0000000220227890 */ /* 0x000fe4000fffe0ff */
[----:B------:R-:W-:Y:S01]  /*4080*/  UIADD3 UR9, UPT, UPT, UR9, 0x80, URZ ;  /* 0x0000008009097890 */ /* 0x000fe2000fffe0ff */
[----:B-1----:R-:W-:Y:S01]  /*4090*/  @P0 SHF.L.U32 R0, R2, 0x1f, RZ ;  /* 0x0000001f02000819 */ /* 0x002fe200000006ff */
[----:B------:R-:W-:Y:S01]  /*40a0*/  UMOV UR31, 0x80004020 ;  /* 0x80004020001f7882 */ /* 0x000fe20000000000 */
[----:B------:R-:W-:Y:S01]  /*40b0*/  UMOV UR33, 0x80004020 ;  /* 0x8000402000217882 */ /* 0x000fe20000000000 */
[----:B------:R-:W-:Y:S01]  /*40c0*/  UMOV UR37, 0x80004020 ;  /* 0x8000402000257882 */ /* 0x000fe20000000000 */
[----:B------:R2:W3:Y:S01]  /*40d0*/  @P0 SYNCS.PHASECHK.TRANS64.TRYWAIT P2, [UR6], R0 ;  /* 0x00000000ff0005a7 */ /* 0x0004e20008041106 */
[----:B------:R-:W-:Y:S01]  /*40e0*/  UIADD3 UR20, UPT, UPT, UR20, 0x1, URZ ;  /* 0x0000000114147890 */ /* 0x000fe2000fffe0ff */
[----:B------:R2:W-:Y:S01]  /*40f0*/  UTCQMMA.2CTA gdesc[UR32], gdesc[UR30], tmem[UR11], tmem[UR28], idesc[UR29], UP3 ;  /* 0x00ff1c1e200075ea */ /* 0x0005e20009a0030b */
[----:B------:R-:W-:Y:S02]  /*4100*/  UIADD3 UR18, UPT, UPT, UR18, -0x1, URZ ;  /* 0xffffffff12127890 */ /* 0x000fe4000fffe0ff */
[----:B------:R-:W-:Y:S02]  /*4110*/  UISETP.NE.AND UP0, UPT, UR20, UR19, UPT ;  /* 0x000000131400728c */ /* 0x000fe4000bf05270 */
[----:B------:R-:W-:Y:S01]  /*4120*/  UPLOP3.LUT UP3, UPT, UPT, UPT, UPT, 0x80, 0x8 ;  /* 0x000000000008789c */ /* 0x000fe20003f6f070 */
[----:B------:R-:W-:Y:S01]  /*4130*/  UMOV UR35, 0x80004020 ;  /* 0x8000402000237882 */ /* 0x000fe20000000000 */
[----:B------:R-:W-:Y:S01]  /*4140*/  UMOV UR17, UR21 ;  /* 0x0000001500117c82 */ /* 0x000fe20008000000 */
[----:B------:R2:W-:Y:S01]  /*4150*/  UTCQMMA.2CTA gdesc[UR34], gdesc[UR36], tmem[UR11], tmem[UR26], idesc[UR27], UPT ;  /* 0x00ff1a24220075ea */ /* 0x0005e2000ba0030b */
[----:B------:R2:W-:Y:S03]  /*4160*/  UTCBAR.2CTA.MULTICAST [UR9], URZ, UR13 ;  /* 0x000000ff090073e9 */ /* 0x0005e6000820080d */
[----:B------:R-:W-:Y:S05]  /*4170*/  BRA.U UP0, `(.L_x_86) ;  /* 0xfffffffd00787547 */ /* 0x000fea000b83ffff */
.L_x_83:
[----:B------:R-:W-:Y:S01]  /*4180*/  UIADD3 UR10, UPT, UPT, UR10, 0x170, URZ ;  /* 0x000001700a0a7890 */ /* 0x000fe2000fffe0ff */
[----:B------:R-:W-:-:S08]  /*4190*/  UMOV UR20, UR19 ;  /* 0x0000001300147c82 */ /* 0x000fd00008000000 */
[----:B------:R4:W-:Y:S01]  /*41a0*/  UTCBAR.2CTA.MULTICAST [UR10], URZ, UR12 ;  /* 0x000000ff0a0073e9 */ /* 0x0009e2000820080c */
[----:B------:R-:W-:Y:S02]  /*41b0*/  NOP ;  /* 0x0000000000007918 */ /* 0x000fe40000000000 */
.L_x_81:
[----:B------:R-:W-:Y:S01]  /*41c0*/  UIADD3 UR22, UPT, UPT, UR22, 0x1, URZ ;  /* 0x0000000116167890 */ /* 0x000fe2000fffe0ff */
[----:B------:R-:W-:-:S03]  /*41d0*/  ISETP.NE.AND P0, PT, R8, 0x2, PT ;  /* 0x000000020800780c */ /* 0x000fc60003f05270 */
[----:B------:R-:W-:Y:S01]  /*41e0*/  UISETP.NE.AND UP0, UPT, UR22, 0x4, UPT ;  /* 0x000000041600788c */ /* 0x000fe2000bf05270 */
[----:B-12---:R-:W-:Y:S02]  /*41f0*/  SEL R0, RZ, 0x1, P0 ;  /* 0x00000001ff007807 */ /* 0x006fe40000000000 */
[----:B------:R-:W-:Y:S01]  /*4200*/  SEL R8, R8, RZ, P0 ;  /* 0x000000ff08087207 */ /* 0x000fe20000000000 */
[----:B------:R-:W-:Y:S01]  /*4210*/  USEL UR6, URZ, 0x1, UP0 ;  /* 0x00000001ff067887 */ /* 0x000fe20008000000 */
[----:B------:R-:W-:Y:S01]  /*4220*/  LOP3.LUT R3, R3, R0, RZ, 0x3c, !PT ;  /* 0x0000000003037212 */ /* 0x000fe200078e3cff */
[----:B------:R-:W-:-:S04]  /*4230*/  USEL UR22, UR22, URZ, UP0 ;  /* 0x000000ff16167287 */ /* 0x000fc80008000000 */
[----:B------:R-:W-:Y:S01]  /*4240*/  LOP3.LUT R9, R9, UR6, RZ, 0x3c, !PT ;  /* 0x0000000609097c12 */ /* 0x000fe2000f8e3cff */
[----:B------:R-:W-:Y:S07]  /*4250*/  @P1 BRA `(.L_x_87) ;  /* 0xfffffff800b01947 */ /* 0x000fee000383ffff */
[----:B------:R-:W1:Y:S01]  /*4260*/  S2UR UR6, SR_CgaCtaId ;  /* 0x00000000000679c3 */ /* 0x000e620000008800 */
[----:B------:R-:W-:Y:S01]  /*4270*/  ELECT P0, URZ, PT ;  /* 0x0000000000ff782f */ /* 0x000fe20003800000 */
[----:B------:R-:W-:Y:S01]  /*4280*/  HFMA2 R0, -RZ, RZ, 0, 5.9604644775390625e-08 ;  /* 0x00000001ff007431 */ /* 0x000fe200000001ff */
[----:B------:R-:W-:-:S05]  /*4290*/  UMOV UR7, 0x40 ;  /* 0x0000004000077882 */ /* 0x000fca0000000000 */
[----:B------:R-:W-:Y:S01]  /*42a0*/  UVIRTCOUNT.DEALLOC.SMPOOL 0x80 ;  /* 0x000000800000784c */ /* 0x000fe20000000000 */
[----:B------:R-:W-:Y:S02]  /*42b0*/  UISETP.NE.AND UP0, UPT, UR5, URZ, UPT ;  /* 0x000000ff0500728c */ /* 0x000fe4000bf05270 */
[----:B-1----:R-:W-:-:S09]  /*42c0*/  ULEA UR6, UR6, UR7, 0x18 ;  /* 0x0000000706067291 */ /* 0x002fd2000f8ec0ff */
[----:B------:R1:W-:Y:S01]  /*42d0*/  @P0 STS.U8 [UR6+0x1c], R0 ;  /* 0x00001c00ff000988 */ /* 0x0003e20008000006 */
[----:B------:R-:W-:Y:S05]  /*42e0*/  BRA.U UP0, `(.L_x_88) ;  /* 0x0000000100a07547 */ /* 0x000fea000b800000 */
[----:B------:R-:W-:Y:S01]  /*42f0*/  UIADD3 UR5, UPT, UPT, UR8, 0x190, URZ ;  /* 0x0000019008057890 */ /* 0x000fe2000fffe0ff */
[----:B------:R-:W-:-:S03]  /*4300*/  SHF.L.U32 R2, R9, 0x1f, RZ ;  /* 0x0000001f09027819 */ /* 0x000fc600000006ff */
[----:B------:R-:W-:-:S09]  /*4310*/  ULEA UR7, UR22, UR5, 0x3 ;  /* 0x0000000516077291 */ /* 0x000fd2000f8e18ff */
[----:B------:R-:W2:Y:S02]  /*4320*/  SYNCS.PHASECHK.TRANS64.TRYWAIT P0, [UR7], R2 ;  /* 0x00000002ff0075a7 */ /* 0x000ea40008001107 */
[----:B--2---:R-:W-:Y:S05]  /*4330*/  @!P0 BRA `(.L_x_89) ;  /* 0x0000006800bc8947 */ /* 0x004fea0003800000 */
.L_x_205:
[----:B------:R-:W-:-:S04]  /*4340*/  UIADD3 UR9, UPT, UPT, UR22, 0x1, URZ ;  /* 0x0000000116097890 */ /* 0x000fc8000fffe0ff */
[----:B------:R-:W-:-:S04]  /*4350*/  UISETP.NE.AND UP1, UPT, UR9, 0x4, UPT ;  /* 0x000000040900788c */ /* 0x000fc8000bf25270 */
[----:B----4-:R-:W-:Y:S02]  /*4360*/  USEL UR10, URZ, 0x1, UP1 ;  /* 0x00000001ff0a7887 */ /* 0x010fe40008800000 */
[----:B------:R-:W-:-:S04]  /*4370*/  USEL UR9, UR9, URZ, UP1 ;  /* 0x000000ff09097287 */ /* 0x000fc80008800000 */
[----:B------:R-:W-:Y:S01]  /*4380*/  ULEA UR7, UR9, UR5, 0x3 ;  /* 0x0000000509077291 */ /* 0x000fe2000f8e18ff */
[----:B-1----:R-:W-:-:S04]  /*4390*/  LOP3.LUT R2, R9, UR10, RZ, 0x3c, !PT ;  /* 0x0000000a09027c12 */ /* 0x002fc8000f8e3cff */
[----:B------:R-:W-:-:S04]  /*43a0*/  SHF.L.U32 R3, R2, 0x1f, RZ ;  /* 0x0000001f02037819 */ /* 0x000fc800000006ff */
[----:B------:R-:W1:Y:S02]  /*43b0*/  SYNCS.PHASECHK.TRANS64.TRYWAIT P0, [UR7], R3 ;  /* 0x00000003ff0075a7 */ /* 0x000e640008001107 */
[----:B-1----:R-:W-:Y:S05]  /*43c0*/  @!P0 BRA `(.L_x_90) ;  /* 0x0000006800b08947 */ /* 0x002fea0003800000 */
.L_x_207:
        /* <DEDUP_REMOVED lines=9> */
.L_x_209:
[----:B------:R-:W-:-:S04]  /*4460*/  UIADD3 UR9, UPT, UPT, UR9, 0x1, URZ ;  /* 0x0000000109097890 */ /* 0x000fc8000fffe0ff */
[----:B------:R-:W-:-:S04]  /*4470*/  UISETP.NE.AND UP1, UPT, UR9, 0x4, UPT ;  /* 0x000000040900788c */ /* 0x000fc8000bf25270 */
[----:B------:R-:W-:Y:S02]  /*4480*/  USEL UR7, URZ, 0x1, UP1 ;  /* 0x00000001ff077887 */ /* 0x000fe40008800000 */
[----:B------:R-:W-:-:S04]  /*4490*/  USEL UR9, UR9, URZ, UP1 ;  /* 0x000000ff09097287 */ /* 0x000fc80008800000 */
[----:B------:R-:W-:Y:S01]  /*44a0*/  ULEA UR9, UR9, UR5, 0x3 ;  /* 0x0000000509097291 */ /* 0x000fe2000f8e18ff */
[----:B------:R-:W-:-:S04]  /*44b0*/  LOP3.LUT R2, R2, UR7, RZ, 0x3c, !PT ;  /* 0x0000000702027c12 */ /* 0x000fc8000f8e3cff */
[----:B------:R-:W-:Y:S01]  /*44c0*/  SHF.L.U32 R2, R2, 0x1f, RZ ;  /* 0x0000001f02027819 */ /* 0x000fe200000006ff */
[----:B-1----:R-:W-:-:S04]  /*44d0*/  IMAD.U32 R0, RZ, RZ, UR9 ;  /* 0x00000009ff007e24 */ /* 0x002fc8000f8e00ff */
[----:B------:R1:W2:Y:S03]  /*44e0*/  SYNCS.PHASECHK.TRANS64.TRYWAIT P0, [R0+URZ], R2 ;  /* 0x00000002000075a7 */ /* 0x0002a600080011ff */
[----:B--2---:R-:W-:Y:S05]  /*44f0*/  @!P0 NANOSLEEP.SYNCS 0x989680 ;  /* 0x009896800000895d */ /* 0x004fea0003900000 */
[----:B------:R-:W2:Y:S02]  /*4500*/  @!P0 SYNCS.PHASECHK.TRANS64 P0, [R0+URZ], R2 ;  /* 0x00000002000085a7 */ /* 0x000ea400080010ff */
[----:B--2---:R-:W-:Y:S05]  /*4510*/  @P0 BRA `(.L_x_92) ;  /* 0x0000000000200947 */ /* 0x004fea0003800000 */
.L_x_93:
[----:B--2---:R2:W4:Y:S02]  /*4520*/  SYNCS.PHASECHK.TRANS64.TRYWAIT P0, [R0+URZ], R2 ;  /* 0x00000002000075a7 */ /* 0x00452400080011ff */
[----:B----4-:R-:W-:Y:S05]  /*4530*/  @!P0 NANOSLEEP.SYNCS 0x989680 ;  /* 0x009896800000895d */ /* 0x010fea0003900000 */
[----:B------:R-:W4:Y:S02]  /*4540*/  @!P0 SYNCS.PHASECHK.TRANS64 P0, [R0+URZ], R2 ;  /* 0x00000002000085a7 */ /* 0x000f2400080010ff */
[----:B----4-:R-:W-:Y:S05]  /*4550*/  @!P0 BRA `(.L_x_93) ;  /* 0xfffffffc00f08947 */ /* 0x010fea000383ffff */
[----:B------:R-:W-:Y:S05]  /*4560*/  BRA `(.L_x_92) ;  /* 0x00000000000c7947 */ /* 0x000fea0003800000 */
.L_x_88:
[----:B------:R-:W-:-:S04]  /*4570*/  UIADD3 UR5, UPT, UPT, UR8, 0x1d0, URZ ;  /* 0x000001d008057890 */ /* 0x000fc8000fffe0ff */
[----:B------:R-:W-:-:S09]  /*4580*/  UPRMT UR5, UR4, 0x654, UR5 ;  /* 0x0000065404057896 */ /* 0x000fd20008000005 */
[----:B------:R-:W-:Y:S03]  /*4590*/  SYNCS.ARRIVE.TRANS64.RED.A1T0 RZ, [UR5], RZ ;  /* 0x000000ffffff79a7 */ /* 0x000fe60008100405 */
.L_x_92:
[----:B-12---:R-:W-:Y:S01]  /*45a0*/  SHF.L.U32 R2, RZ, 0x1f, RZ ;  /* 0x0000001fff027819 */ /* 0x006fe200000006ff */
[----:B------:R-:W-:Y:S01]  /*45b0*/  UIADD3 UR5, UPT, UPT, UR8, 0x1d0, URZ ;  /* 0x000001d008057890 */ /* 0x000fe2000fffe0ff */
[----:B------:R-:W-:Y:S02]  /*45c0*/  PLOP3.LUT P0, PT, PT, PT, UP0, 0x80, 0x8 ;  /* 0x000000000008781c */ /* 0x000fe40003f0f008 */
[----:B------:R-:W1:Y:S02]  /*45d0*/  SYNCS.PHASECHK.TRANS64.TRYWAIT P1, [UR8+0x1d0], R2 ;  /* 0x0001d002ff0075a7 */ /* 0x000e640008021108 */
[----:B-1----:R-:W-:Y:S09]  /*45e0*/  @!P1 BRA `(.L_x_94) ;  /* 0x0000006800589947 */ /* 0x002ff20003800000 */
.L_x_211:
[----:B------:R-:W-:Y:S01]  /*45f0*/  @!UP0 UPRMT UR5, UR4, 0x654, UR5 ;  /* 0x0000065404058896 */ /* 0x000fe20008000005 */
[----:B------:R-:W-:Y:S02]  /*4600*/  UMOV UR8, 0xffff ;  /* 0x0000ffff00087882 */ /* 0x000fe40000000000 */
[----:B------:R-:W-:-:S06]  /*4610*/  UMOV UR4, 0x1 ;  /* 0x0000000100047882 */ /* 0x000fcc0000000000 */
[----:B------:R-:W-:Y:S01]  /*4620*/  @!P0 SYNCS.ARRIVE.TRANS64.RED.A1T0 RZ, [UR5], RZ ;  /* 0x000000ffffff89a7 */ /* 0x000fe20008100405 */
[----:B------:R-:W-:Y:S01]  /*4630*/  NOP ;  /* 0x0000000000007918 */ /* 0x000fe20000000000 */
[----:B-1----:R-:W1:Y:S01]  /*4640*/  LDS R0, [UR6+0x14] ;  /* 0x00001406ff007984 */ /* 0x002e620008000800 */
[----:B------:R-:W-:-:S04]  /*4650*/  ULOP3.LUT UR5, UR24, 0xffff, URZ, 0xc0, !UPT ;  /* 0x0000ffff18057892 */ /* 0x000fc8000f8ec0ff */
[----:B------:R-:W-:-:S04]  /*4660*/  USHF.R.U32.HI UR5, URZ, 0x5, UR5 ;  /* 0x00000005ff057899 */ /* 0x000fc80008011605 */
[----:B------:R-:W-:Y:S02]  /*4670*/  USHF.L.U32 UR8, UR8, UR5, URZ ;  /* 0x0000000508087299 */ /* 0x000fe400080006ff */
[----:B------:R-:W-:-:S04]  /*4680*/  USHF.L.U32 UR4, UR4, UR5, URZ ;  /* 0x0000000504047299 */ /* 0x000fc800080006ff */
[----:B-1----:R-:W-:-:S04]  /*4690*/  LOP3.LUT R0, R0, UR8, RZ, 0xc0, !PT ;  /* 0x0000000800007c12 */ /* 0x002fc8000f8ec0ff */
[----:B------:R-:W-:-:S13]  /*46a0*/  ISETP.NE.AND P0, PT, R0, UR8, PT ;  /* 0x0000000800007c0c */ /* 0x000fda000bf05270 */
[----:B------:R-:W-:Y:S05]  /*46b0*/  @P0 BRA `(.L_x_95) ;  /* 0x0000000000580947 */ /* 0x000fea0003800000 */
[----:B------:R-:W1:Y:S02]  /*46c0*/  LDS R0, [UR6+0x18] ;  /* 0x00001806ff007984 */ /* 0x000e640008000800 */
[----:B-1----:R-:W-:-:S04]  /*46d0*/  LOP3.LUT R0, R0, UR4, RZ, 0xc0, !PT ;  /* 0x0000000400007c12 */ /* 0x002fc8000f8ec0ff */
[----:B------:R-:W-:-:S13]  /*46e0*/  ISETP.NE.AND P0, PT, R0, UR4, PT ;  /* 0x0000000400007c0c */ /* 0x000fda000bf05270 */
[----:B------:R-:W-:Y:S05]  /*46f0*/  @P0 BRA `(.L_x_96) ;  /* 0x00000000003c0947 */ /* 0x000fea0003800000 */
[----:B------:R-:W1:Y:S01]  /*4700*/  S2R R2, SR_LANEID ;  /* 0x0000000000027919 */ /* 0x000e620000000000 */
[----:B------:R-:W-:Y:S01]  /*4710*/  ULOP3.LUT UR8, URZ, UR8, URZ, 0x33, !UPT ;  /* 0x00000008ff087292 */ /* 0x000fe2000f8e33ff */
[----:B------:R-:W-:Y:S02]  /*4720*/  VOTEU.ANY UR7, UPT, PT ;  /* 0x0000000000077886 */ /* 0x000fe400038e0100 */
[----:B------:R-:W-:-:S03]  /*4730*/  UFLO.U32 UR7, UR7 ;  /* 0x00000007000772bd */ /* 0x000fc600080e0000 */
[----:B------:R-:W-:-:S04]  /*4740*/  IMAD.U32 R0, RZ, RZ, UR8 ;  /* 0x00000008ff007e24 */ /* 0x000fc8000f8e00ff */
[----:B------:R2:W3:Y:S02]  /*4750*/  REDUX UR5, R0 ;  /* 0x00000000000573c4 */ /* 0x0004e40000000000 */
[----:B------:R1:W-:Y:S02]  /*4760*/  UTCATOMSWS.AND URZ, UR8 ;  /* 0x0000000800ff79e3 */ /* 0x0003e40008000000 */
[----:B-1----:R-:W-:Y:S02]  /*4770*/  ISETP.EQ.U32.AND P0, PT, R2, UR7, PT ;  /* 0x0000000702007c0c */ /* 0x002fe4000bf02070 */
[----:B--2---:R-:W-:Y:S02]  /*4780*/  LOP3.LUT R0, RZ, UR4, RZ, 0x33, !PT ;  /* 0x00000004ff007c12 */ /* 0x004fe4000f8e33ff */
[----:B---3--:R-:W-:Y:S02]  /*4790*/  MOV R2, UR5 ;  /* 0x0000000500027c02 */ /* 0x008fe40008000f00 */
[----:B------:R-:W1:Y:S07]  /*47a0*/  REDUX UR4, R0 ;  /* 0x00000000000473c4 */ /* 0x000e6e0000000000 */
[----:B------:R2:W-:Y:S01]  /*47b0*/  @P0 ATOMS.AND RZ, [UR6+0x14], R2 ;  /* 0x00001402ffff098c */ /* 0x0005e2000a800006 */
[----:B-1----:R-:W-:-:S05]  /*47c0*/  IMAD.U32 R0, RZ, RZ, UR4 ;  /* 0x00000004ff007e24 */ /* 0x002fca000f8e00ff */
[----:B------:R2:W-:Y:S01]  /*47d0*/  @P0 ATOMS.AND RZ, [UR6+0x18], R0 ;  /* 0x00001800ffff098c */ /* 0x0005e2000a800006 */
[----:B------:R-:W-:Y:S05]  /*47e0*/  BRA `(.L_x_97) ;  /* 0x0000000000147947 */ /* 0x000fea0003800000 */
.L_x_96:
[----:B------:R-:W-:Y:S02]  /*47f0*/  MOV R2, 0x4810 ;  /* 0x0000481000027802 */ /* 0x000fe40000000f00 */
[----:B---345:R-:W-:Y:S05]  /*4800*/  CALL.REL.NOINC `($__internal_0_$__cuda_sm10x_tcgen05_guardrail_trap_col_being_dealloced_not_returned_by_alloc) ;  /* 0x0000006c00347944 */ /* 0x038fea0003c00000 */
[----:B------:R-:W-:Y:S05]  /*4810*/  BRA `(.L_x_97) ;  /* 0x0000000000087947 */ /* 0x000fea0003800000 */
.L_x_95:
[----:B------:R-:W-:Y:S02]  /*4820*/  MOV R2, 0x4840 ;  /* 0x0000484000027802 */ /* 0x000fe40000000f00 */
[----:B---345:R-:W-:Y:S05]  /*4830*/  CALL.REL.NOINC `($__internal_2_$__cuda_sm10x_tcgen05_guardrail_trap_unallocated_columns_being_dealloced) ;  /* 0x0000006c00407944 */ /* 0x038fea0003c00000 */
.L_x_97:
[----:B------:R-:W-:Y:S01]  /*4840*/  NOP ;  /* 0x0000000000007918 */ /* 0x000fe20000000000 */
[----:B----4-:R-:W-:Y:S05]  /*4850*/  EXIT ;  /* 0x000000000000794d */ /* 0x010fea0003800000 */
.L_x_68:
[----:B------:R-:W-:-:S09]  /*4860*/  UISETP.NE.OR UP5, UPT, UR10, 0x3, UP5 ;  /* 0x000000030a00788c */ /* 0x000fd2000afa5670 */
[----:B------:R-:W-:Y:S05]  /*4870*/  BRA.U UP5, `(.L_x_98) ;  /* 0x0000001105747547 */ /* 0x000fea000b800000 */
[----:B------:R-:W1:Y:S01]  /*4880*/  LDCU.64 UR6, c[0x0][0x888] ;  /* 0x00011100ff0677ac */ /* 0x000e620008000a00 */
[----:B------:R-:W2:Y:S01]  /*4890*/  LDC R0, c[0x0][0xb30] ;  /* 0x0002cc00ff007b82 */ /* 0x000ea20000000800 */
[----:B------:R-:W-:Y:S02]  /*48a0*/  HFMA2 R27, -RZ, RZ, 0, 0 ;  /* 0x00000000ff1b7431 */ /* 0x000fe400000001ff */
[----:B------:R-:W-:Y:S01]  /*48b0*/  IMAD.MOV.U32 R29, RZ, RZ, 0x1 ;  /* 0x00000001ff1d7424 */ /* 0x000fe200078e00ff */
[----:B------:R-:W3:Y:S01]  /*48c0*/  LDCU.64 UR4, c[0x0][0x890] ;  /* 0x00011200ff0477ac */ /* 0x000ee20008000a00 */
[----:B------:R-:W-:Y:S01]  /*48d0*/  IMAD.MOV.U32 R28, RZ, RZ, RZ ;  /* 0x000000ffff1c7224 */ /* 0x000fe200078e00ff */
[----:B------:R-:W-:Y:S01]  /*48e0*/  MOV R25, 0x1000 ;  /* 0x0000100000197802 */ /* 0x000fe20000000f00 */
[----:B------:R-:W-:Y:S01]  /*48f0*/  UPLOP3.LUT UP1, UPT, UPT, UPT, UPT, 0x40, 0x4 ;  /* 0x000000000004789c */ /* 0x000fe20003f2e870 */
[----:B------:R-:W4:Y:S08]  /*4900*/  LDC R24, c[0x0][0x370] ;  /* 0x0000dc00ff187b82 */ /* 0x000f300000000800 */
[----:B------:R-:W4:Y:S01]  /*4910*/  LDC R3, c[0x0][0xb0c] ;  /* 0x0002c300ff037b82 */ /* 0x000f220000000800 */
[----:B-1----:R-:W-:-:S03]  /*4920*/  UISETP.NE.U32.AND UP3, UPT, UR6, URZ, UPT ;  /* 0x000000ff0600728c */ /* 0x002fc6000bf65070 */
[----:B------:R-:W-:Y:S01]  /*4930*/  UMOV UR6, 0x400 ;  /* 0x0000040000067882 */ /* 0x000fe20000000000 */
[----:B------:R-:W-:Y:S02]  /*4940*/  UISETP.NE.AND.EX UP3, UPT, UR7, URZ, UPT, UP3 ;  /* 0x000000ff0700728c */ /* 0x000fe4000bf65330 */
[----:B------:R-:W-:Y:S01]  /*4950*/  ULEA UR6, UR37, UR6, 0x18 ;  /* 0x0000000625067291 */ /* 0x000fe2000f8ec0ff */
[----:B------:R-:W1:Y:S01]  /*4960*/  LDC R18, c[0x0][0xb20] ;  /* 0x0002c800ff127b82 */ /* 0x000e620000000800 */
[----:B---3--:R-:W-:Y:S01]  /*4970*/  UISETP.NE.U32.AND UP4, UPT, UR4, URZ, UPT ;  /* 0x000000ff0400728c */ /* 0x008fe2000bf85070 */
[----:B--2---:R-:W-:Y:S01]  /*4980*/  ISETP.NE.AND P1, PT, R0, 0x1, PT ;  /* 0x000000010000780c */ /* 0x004fe20003f25270 */
[----:B------:R-:W-:Y:S02]  /*4990*/  UIADD3 UR7, UPT, UPT, UR6, 0x118, URZ ;  /* 0x0000011806077890 */ /* 0x000fe4000fffe0ff */
[----:B------:R-:W-:Y:S02]  /*49a0*/  UIADD3 UR41, UPT, UPT, UR6, 0x100, URZ ;  /* 0x0000010006297890 */ /* 0x000fe4000fffe0ff */
[----:B------:R-:W-:Y:S01]  /*49b0*/  UIADD3 UR33, UPT, UPT, UR6, 0x108, URZ ;  /* 0x0000010806217890 */ /* 0x000fe2000fffe0ff */
[----:B------:R-:W2:Y:S01]  /*49c0*/  LDC.64 R30, c[0x0][0x348] ;  /* 0x0000d200ff1e7b82 */ /* 0x000ea20000000a00 */
[----:B------:R-:W-:-:S02]  /*49d0*/  UIADD3 UR25, UPT, UPT, UR6, 0x110, URZ ;  /* 0x0000011006197890 */ /* 0x000fc4000fffe0ff */
[----:B------:R-:W-:Y:S02]  /*49e0*/  UPRMT UR7, UR37, 0x654, UR7 ;  /* 0x0000065425077896 */ /* 0x000fe40008000007 */
[----:B------:R-:W-:-:S03]  /*49f0*/  UISETP.NE.AND.EX UP4, UPT, UR5, URZ, UPT, UP4 ;  /* 0x000000ff0500728c */ /* 0x000fc6000bf85340 */
[----:B------:R-:W3:Y:S08]  /*4a00*/  LDC.64 R16, c[0x0][0xb10] ;  /* 0x0002c400ff107b82 */ /* 0x000ef00000000a00 */
[----:B------:R-:W1:Y:S08]  /*4a10*/  LDC.64 R6, c[0x0][0xb18] ;  /* 0x0002c600ff067b82 */ /* 0x000e700000000a00 */
[----:B------:R-:W1:Y:S08]  /*4a20*/  LDC.64 R4, c[0x0][0xb28] ;  /* 0x0002ca00ff047b82 */ /* 0x000e700000000a00 */
[----:B----4-:R-:W1:Y:S02]  /*4a30*/  LDC R19, c[0x0][0x374] ;  /* 0x0000dd00ff137b82 */ /* 0x010e640000000800 */
.L_x_109:
[C---:B------:R-:W-:Y:S02]  /*4a40*/  LEA R0, R28.reuse, UR6, 0x3 ;  /* 0x000000061c007c11 */ /* 0x040fe4000f8e18ff */
[----:B------:R-:W-:Y:S02]  /*4a50*/  SHF.L.U32 R2, R27, 0x1f, RZ ;  /* 0x0000001f1b027819 */ /* 0x000fe400000006ff */
[----:B------:R-:W-:Y:S02]  /*4a60*/  LEA R20, R28, UR6, 0x4 ;  /* 0x000000061c147c11 */ /* 0x000fe4000f8e20ff */
[----:B----4-:R-:W4:Y:S02]  /*4a70*/  SYNCS.PHASECHK.TRANS64.TRYWAIT P0, [R0+URZ+0x150], R2 ;  /* 0x00015002000075a7 */ /* 0x010f2400080011ff */
[----:B----4-:R-:W-:Y:S05]  /*4a80*/  @!P0 BRA `(.L_x_99) ;  /* 0x0000006400488947 */ /* 0x010fea0003800000 */
.L_x_212:
[----:B------:R-:W-:Y:S01]  /*4a90*/  ISETP.GE.AND P0, PT, R40, 0x1, PT ;  /* 0x000000012800780c */ /* 0x000fe20003f06270 */
[----:B------:R-:W1:Y:S01]  /*4aa0*/  LDS.128 R20, [R20+0x1e0] ;  /* 0x0001e00014147984 */ /* 0x000e620000000c00 */
[----:B----4-:R-:W-:Y:S01]  /*4ab0*/  VIADD R0, R0, 0x160 ;  /* 0x0000016000007836 */ /* 0x010fe20000000000 */
[----:B------:R-:W-:Y:S01]  /*4ac0*/  @!PT LDS RZ, [RZ] ;  /* 0x00000000fffff984 */ /* 0x000fe20000000800 */
[----:B------:R-:W-:Y:S01]  /*4ad0*/  @!PT LDS RZ, [RZ] ;  /* 0x00000000fffff984 */ /* 0x000fe20000000800 */
[----:B------:R-:W-:Y:S01]  /*4ae0*/  @!PT LDS RZ, [RZ] ;  /* 0x00000000fffff984 */ /* 0x000fe20000000800 */
[----:B------:R-:W-:Y:S01]  /*4af0*/  @!PT LDS RZ, [RZ] ;  /* 0x00000000fffff984 */ /* 0x000fe20000000800 */
[----:B------:R4:W-:Y:S06]  /*4b00*/  MEMBAR.ALL.CTA ;  /* 0x0000000000007992 */ /* 0x0009ec0000008000 */
[----:B----4-:R-:W4:Y:S01]  /*4b10*/  FENCE.VIEW.ASYNC.S ;  /* 0x00000000000073c6 */ /* 0x010f220000000000 */
[----:B------:R-:W-:Y:S04]  /*4b20*/  PRMT R0, RZ, 0x654, R0 ;  /* 0x00000654ff007816 */ /* 0x000fe80000000000 */
[----:B----4-:R4:W-:Y:S01]  /*4b30*/  SYNCS.ARRIVE.TRANS64.RED.A1T0 RZ, [R0+URZ], RZ ;  /* 0x000000ff00ff79a7 */ /* 0x0109e200081004ff */
[----:B-1----:R-:W-:Y:S11]  /*4b40*/  LOP3.LUT P3, RZ, R22, 0x1, RZ, 0xc0, !PT ;  /* 0x0000000116ff7812 */ /* 0x002ff6000786c0ff */
[----:B------:R-:W-:Y:S02]  /*4b50*/  @!UPT UIADD3 URZ, UPT, UPT, URZ, URZ, URZ ;  /* 0x000000fffffff290 */ /* 0x000fe4000fffe0ff */
[----:B------:R-:W-:Y:S02]  /*4b60*/  @P3 MOV R11, R20 ;  /* 0x00000014000b3202 */ /* 0x000fe40000000f00 */
[----:B------:R-:W-:Y:S01]  /*4b70*/  @P3 LOP3.LUT R10, R21, 0xffff, RZ, 0xc0, !PT ;  /* 0x0000ffff150a3812 */ /* 0x000fe200078ec0ff */
[----:B----4-:R-:W-:Y:S06]  /*4b80*/  @!P0 BRA `(.L_x_100) ;  /* 0x0000000000a48947 */ /* 0x010fec0003800000 */
[-C--:B------:R-:W-:Y:S01]  /*4b90*/  IMAD.HI.U32 R0, R19, R7.reuse, RZ ;  /* 0x0000000713007227 */ /* 0x080fe200078e00ff */
[----:B------:R-:W-:Y:S02]  /*4ba0*/  ISETP.NE.AND P0, PT, R6, 0x1, PT ;  /* 0x000000010600780c */ /* 0x000fe40003f05270 */
[----:B------:R-:W-:Y:S01]  /*4bb0*/  ISETP.NE.AND P2, PT, R40, 0x1, PT ;  /* 0x000000012800780c */ /* 0x000fe20003f45270 */
[----:B---3--:R-:W-:Y:S01]  /*4bc0*/  IMAD.HI.U32 R9, R24, R16, RZ ;  /* 0x0000001018097227 */ /* 0x008fe200078e00ff */
[----:B------:R-:W-:Y:S02]  /*4bd0*/  SHF.R.U32.HI R0, RZ, R18, R0 ;  /* 0x00000012ff007219 */ /* 0x000fe40000011600 */
[----:B------:R-:W-:Y:S01]  /*4be0*/  ISETP.NE.AND P4, PT, R3, 0x1, PT ;  /* 0x000000010300780c */ /* 0x000fe20003f85270 */
[----:B------:R-:W-:Y:S01]  /*4bf0*/  IMAD.HI.U32 R13, R10, R7, RZ ;  /* 0x000000070a0d7227 */ /* 0x000fe200078e00ff */
[----:B------:R-:W-:Y:S02]  /*4c00*/  SHF.R.U32.HI R9, RZ, R17, R9 ;  /* 0x00000011ff097219 */ /* 0x000fe40000011609 */
[----:B------:R-:W-:Y:S01]  /*4c10*/  SEL R0, R19, R0, !P0 ;  /* 0x0000000013007207 */ /* 0x000fe20004000000 */
[----:B------:R-:W-:Y:S01]  /*4c20*/  IMAD.HI.U32 R12, R11, R16, RZ ;  /* 0x000000100b0c7227 */ /* 0x000fe200078e00ff */
[----:B------:R-:W-:Y:S03]  /*4c30*/  SEL R9, R24, R9, !P4 ;  /* 0x0000000918097207 */ /* 0x000fe60006000000 */
[-C--:B------:R-:W-:Y:S01]  /*4c40*/  IMAD.HI.U32 R8, R0, R4.reuse, RZ ;  /* 0x0000000400087227 */ /* 0x080fe200078e00ff */
[----:B------:R-:W-:Y:S03]  /*4c50*/  SHF.R.U32.HI R12, RZ, R17, R12 ;  /* 0x00000011ff0c7219 */ /* 0x000fe6000001160c */
[----:B------:R-:W-:Y:S01]  /*4c60*/  IMAD.HI.U32 R2, R9, R4, RZ ;  /* 0x0000000409027227 */ /* 0x000fe200078e00ff */
[-C--:B------:R-:W-:Y:S02]  /*4c70*/  @P2 SHF.R.U32.HI R0, RZ, R5.reuse, R8 ;  /* 0x00000005ff002219 */ /* 0x080fe40000011608 */
[----:B------:R-:W-:Y:S02]  /*4c80*/  SHF.R.U32.HI R8, RZ, R18, R13 ;  /* 0x00000012ff087219 */ /* 0x000fe4000001160d */
[----:B------:R-:W-:Y:S01]  /*4c90*/  @P2 SHF.R.U32.HI R9, RZ, R5, R2 ;  /* 0x00000005ff092219 */ /* 0x000fe20000011602 */
[----:B------:R-:W-:Y:S01]  /*4ca0*/  IMAD R0, R40, R0, RZ ;  /* 0x0000000028007224 */ /* 0x000fe200078e02ff */
[----:B------:R-:W-:Y:S02]  /*4cb0*/  SEL R8, R10, R8, !P0 ;  /* 0x000000080a087207 */ /* 0x000fe40004000000 */
[----:B------:R-:W-:Y:S01]  /*4cc0*/  SEL R2, R11, R12, !P4 ;  /* 0x0000000c0b027207 */ /* 0x000fe20006000000 */
[----:B------:R-:W-:Y:S01]  /*4cd0*/  IMAD R12, R40, R9, RZ ;  /* 0x00000009280c7224 */ /* 0x000fe200078e02ff */
[C---:B------:R-:W-:Y:S01]  /*4ce0*/  ISETP.GE.AND P0, PT, R8.reuse, R0, PT ;  /* 0x000000000800720c */ /* 0x040fe20003f06270 */
[----:B------:R-:W-:Y:S03]  /*4cf0*/  IMAD.HI.U32 R0, R8, R4, RZ ;  /* 0x0000000408007227 */ /* 0x000fe600078e00ff */
[----:B------:R-:W-:Y:S02]  /*4d00*/  ISETP.GE.OR P0, PT, R2, R12, P0 ;  /* 0x0000000c0200720c */ /* 0x000fe40000706670 */
[-C--:B------:R-:W-:Y:S04]  /*4d10*/  SHF.R.U32.HI R0, RZ, R5.reuse, R0 ;  /* 0x00000005ff007219 */ /* 0x080fe80000011600 */
[----:B------:R-:W-:Y:S05]  /*4d20*/  SEL R13, R8, R0, !P2 ;  /* 0x00000000080d7207 */ /* 0x000fea0005000000 */
[----:B------:R-:W-:Y:S02]  /*4d30*/  IMAD.MOV R12, RZ, RZ, -R13 ;  /* 0x000000ffff0c7224 */ /* 0x000fe400078e0a0d */
[----:B------:R-:W-:Y:S04]  /*4d40*/  @!P0 IMAD.HI.U32 R0, R2, R4, RZ ;  /* 0x0000000402008227 */ /* 0x000fe800078e00ff */
[----:B------:R-:W-:Y:S01]  /*4d50*/  IMAD R12, R40, R12, R8 ;  /* 0x0000000c280c7224 */ /* 0x000fe200078e0208 */
[----:B------:R-:W-:Y:S04]  /*4d60*/  @!P0 SHF.R.U32.HI R0, RZ, R5, R0 ;  /* 0x00000005ff008219 */ /* 0x000fe80000011600 */
[----:B------:R-:W-:Y:S04]  /*4d70*/  @!P0 SEL R0, R2, R0, !P2 ;  /* 0x0000000002008207 */ /* 0x000fe80005000000 */
[----:B------:R-:W-:Y:S01]  /*4d80*/  @!P0 IADD3 R13, PT, PT, R13, -R0, RZ ;  /* 0x800000000d0d8210 */ /* 0x000fe20007ffe0ff */
[----:B------:R-:W-:Y:S01]  /*4d90*/  @!P0 IMAD R0, R9, R12, R0 ;  /* 0x0000000c09008224 */ /* 0x000fe200078e0200 */
[----:B------:R-:W-:Y:S01]  /*4da0*/  IADD3 R9, PT, PT, -R8, RZ, RZ ;  /* 0x000000ff08097210 */ /* 0x000fe20007ffe1ff */
[--C-:B------:R-:W-:Y:S02]  /*4db0*/  IMAD.MOV R12, RZ, RZ, -R2.reuse ;  /* 0x000000ffff0c7224 */ /* 0x100fe400078e0a02 */
[----:B------:R-:W-:Y:S02]  /*4dc0*/  @!P0 IMAD R8, R13, R40, R2 ;  /* 0x000000280d088224 */ /* 0x000fe400078e0202 */
[----:B------:R-:W-:Y:S02]  /*4dd0*/  @!P0 IMAD.MOV.U32 R2, RZ, RZ, R0 ;  /* 0x000000ffff028224 */ /* 0x000fe400078e0000 */
[----:B------:R-:W-:Y:S02]  /*4de0*/  IMAD R11, R3, R12, R11 ;  /* 0x0000000c030b7224 */ /* 0x000fe400078e020b */
[----:B------:R-:W-:Y:S02]  /*4df0*/  IMAD R10, R6, R9, R10 ;  /* 0x00000009060a7224 */ /* 0x000fe400078e020a */
[----:B------:R-:W-:Y:S02]  /*4e00*/  IMAD R11, R2, R3, R11 ;  /* 0x00000003020b7224 */ /* 0x000fe400078e020b */
[----:B------:R-:W-:Y:S02]  /*4e10*/  IMAD R10, R8, R6, R10 ;  /* 0x00000006080a7224 */ /* 0x000fe400078e020a */
.L_x_100:
[----:B------:R-:W-:Y:S05]  /*4e20*/  BRA.U UP1, `(.L_x_101) ;  /* 0x0000000101107547 */ /* 0x000fea000b800000 */
[----:B------:R-:W-:Y:S04]  /*4e30*/  MOV R2, UR13 ;  /* 0x0000000d00027c02 */ /* 0x000fe80008000f00 */
[----:B------:R-:W-:Y:S04]  /*4e40*/  SHF.L.U32 R2, R2, 0x1f, RZ ;  /* 0x0000001f02027819 */ /* 0x000fe800000006ff */
[----:B------:R-:W1:Y:S02]  /*4e50*/  SYNCS.PHASECHK.TRANS64.TRYWAIT P0, [UR6+0x148], R2 ;  /* 0x00014802ff0075a7 */ /* 0x000e640008001106 */
[----:B-1----:R-:W-:Y:S05]  /*4e60*/  @!P0 BRA `(.L_x_102) ;  /* 0x0000006000648947 */ /* 0x002fea0003800000 */
.L_x_101:
[----:B------:R-:W-:Y:S02]  /*4e70*/  R2UR UR42, R15 ;  /* 0x000000000f2a72ca */ /* 0x000fe400000e0000 */
[----:B------:R-:W-:Y:S02]  /*4e80*/  R2UR UR43, R14 ;  /* 0x000000000e2b72ca */ /* 0x000fe400000e0000 */
[----:B------:R-:W-:Y:S02]  /*4e90*/  ISETP.NE.U32.AND P2, PT, RZ, UR4, PT ;  /* 0x00000004ff007c0c */ /* 0x000fe4000bf45070 */
[----:B------:R-:W-:Y:S02]  /*4ea0*/  SHF.L.U32 R14, R29, 0x1f, RZ ;  /* 0x0000001f1d0e7819 */ /* 0x000fe400000006ff */
[----:B------:R-:W-:Y:S05]  /*4eb0*/  ISETP.NE.AND.EX P2, PT, RZ, UR5, PT, P2 ;  /* 0x00000005ff007c0c */ /* 0x000fea000bf45320 */
[----:B------:R-:W-:Y:S02]  /*4ec0*/  USHF.L.U32 UR42, UR42, 0x8, URZ ;  /* 0x000000082a2a7899 */ /* 0x000fe400080006ff */
[----:B------:R-:W-:Y:S01]  /*4ed0*/  USHF.L.U32 UR43, UR43, 0x6, URZ ;  /* 0x000000062b2b7899 */ /* 0x000fe200080006ff */
[----:B------:R-:W-:Y:S11]  /*4ee0*/  BRA.U !UP4, `(.L_x_103) ;  /* 0x000000010c347547 */ /* 0x000ff6000b800000 */
[----:B------:R-:W-:Y:S01]  /*4ef0*/  UPLOP3.LUT UP0, UPT, UPT, UPT, UP3, 0x80, 0x8 ;  /* 0x000000000008789c */ /* 0x000fe20003f0f030 */
[----:B-1----:R-:W-:Y:S02]  /*4f00*/  HFMA2 R0, -RZ, RZ, 0, 5.9604644775390625e-08 ;  /* 0x00000001ff007431 */ /* 0x002fe400000001ff */
[----:B------:R-:W-:Y:S03]  /*4f10*/  IMAD.MOV.U32 R98, RZ, RZ, 0x1 ;  /* 0x00000001ff627424 */ /* 0x000fe600078e00ff */
[----:B------:R-:W-:Y:S05]  /*4f20*/  PLOP3.LUT P0, PT, PT, PT, UP0, 0x80, 0x8 ;  /* 0x000000000008781c */ /* 0x000fea0003f0f008 */
[----:B------:R-:W1:Y:S01]  /*4f30*/  @UP0 LDCU.64 UR10, c[0x0][0x888] ;  /* 0x00011100ff0a07ac */ /* 0x000e620008000a00 */
[----:B------:R-:W-:Y:S07]  /*4f40*/  @UP0 UIMAD UR8, UR36, UR4, URZ ;  /* 0x00000004240802a4 */ /* 0x000fee000f8e02ff */
[----:B------:R-:W-:Y:S01]  /*4f50*/  @!P0 PRMT R98, R0, 0x7610, R98 ;  /* 0x0000761000628816 */ /* 0x000fe20000000062 */
[----:B-1----:R-:W-:Y:S03]  /*4f60*/  @UP0 UIMAD.WIDE UR10, UR8, 0x4, UR10 ;  /* 0x00000004080a08a5 */ /* 0x002fe6000f8e020a */
[----:B------:R-:W1:Y:S03]  /*4f70*/  @!UP0 LDCU UR8, c[0x0][0x880] ;  /* 0x00011000ff0887ac */ /* 0x000e660008000800 */
[----:B------:R-:W-:Y:S01]  /*4f80*/  IMAD.U32 R8, RZ, RZ, UR10 ;  /* 0x0000000aff087e24 */ /* 0x000fe2000f8e00ff */
[----:B------:R-:W-:Y:S05]  /*4f90*/  MOV R9, UR11 ;  /* 0x0000000b00097c02 */ /* 0x000fea0008000f00 */
[----:B-----5:R4:W5:Y:S02]  /*4fa0*/  @P0 LDG.E R47, desc[UR46][R8.64] ;  /* 0x0000002e082f0981 */ /* 0x020964000c1e1900 */
[----:B-1--4-:R-:W-:Y:S07]  /*4fb0*/  @!P0 IMAD.U32 R47, RZ, RZ, UR8 ;  /* 0x00000008ff2f8e24 */ /* 0x012fee000f8e00ff */
.L_x_103:
[----:B-----5:R-:W-:Y:S01]  /*4fc0*/  @!P2 FSETP.EQ.AND P0, PT, R47, RZ, PT ;  /* 0x000000ff2f00a20b */ /* 0x020fe20003f02000 */
[----:B------:R-:W-:Y:S01]  /*4fd0*/  @!UPT UIADD3 URZ, UPT, UPT, URZ, URZ, URZ ;  /* 0x000000fffffff290 */ /* 0x000fe2000fffe0ff */
[----:B------:R-:W-:Y:S11]  /*4fe0*/  @!P2 BRA `(.L_x_104) ;  /* 0x000000000014a947 */ /* 0x000ff60003800000 */
[----:B------:R-:W-:Y:S02]  /*4ff0*/  LOP3.LUT P2, RZ, R98, 0xff, RZ, 0xc0, !PT ;  /* 0x000000ff62ff7812 */ /* 0x000fe4000784c0ff */
[----:B------:R-:W-:Y:S04]  /*5000*/  PLOP3.LUT P0, PT, PT, PT, UP0, 0x80, 0x8 ;  /* 0x000000000008781c */ /* 0x000fe80003f0f008 */
[----:B------:R-:W-:Y:S07]  /*5010*/  PLOP3.LUT P0, PT, P0, PT, PT, 0x8, 0x80 ;  /* 0x000000000080781c */ /* 0x000fee000070e170 */
[----:B------:R-:W-:Y:S11]  /*5020*/  @P2 FSETP.EQ.AND P0, PT, R47, RZ, PT ;  /* 0x000000ff2f00220b */ /* 0x000ff60003f02000 */
[----:B------:R-:W-:Y:S02]  /*5030*/  @!UPT UIADD3 URZ, UPT, UPT, URZ, URZ, URZ ;  /* 0x000000fffffff290 */ /* 0x000fe4000fffe0ff */
.L_x_104:
[----:B------:R-:W4:Y:S01]  /*5040*/  SYNCS.PHASECHK.TRANS64.TRYWAIT P2, [UR6+0x120], R14 ;  /* 0x0001200eff0075a7 */ /* 0x000f220008041106 */
[----:B------:R-:W-:Y:S04]  /*5050*/  ELECT P4, URZ, PT ;  /* 0x0000000000ff782f */ /* 0x000fe80003880000 */
[----:B------:R-:W-:Y:S11]  /*5060*/  PLOP3.LUT P4, PT, P0, P4, PT, 0xf2, 0x2f ;  /* 0x00000000002f781c */ /* 0x000ff60000789e72 */
[----:B------:R-:W-:Y:S02]  /*5070*/  @!UPT UIADD3 URZ, UPT, UPT, URZ, URZ, URZ ;  /* 0x000000fffffff290 */ /* 0x000fe4000fffe0ff */
[----:B--2---:R-:W-:Y:S05]  /*5080*/  @!P4 IADD3 R8, P0, PT, R30, 0x580, RZ ;  /* 0x000005801e08c810 */ /* 0x004fea0007f1e0ff */
[----:B-1----:R-:W-:Y:S01]  /*5090*/  @!P4 IMAD.X R2, RZ, RZ, R31, P0 ;  /* 0x000000ffff02c224 */ /* 0x002fe200000e061f */
[----:B----4-:R-:W-:Y:S07]  /*50a0*/  @!P2 BRA `(.L_x_105) ;  /* 0x0000005c00eca947 */ /* 0x010fee0003800000 */
.L_x_215:
[----:B------:R-:W-:Y:S01]  /*50b0*/  @!P4 R2UR UR9, R8 ;  /* 0x000000000809c2ca */ /* 0x000fe200000e0000 */
[----:B------:R-:W-:Y:S01]  /*50c0*/  VOTEU.ALL UP1, P4 ;  /* 0x0000000000ff7886 */ /* 0x000fe20002020000 */
[----:B------:R-:W-:Y:S01]  /*50d0*/  @!P4 R2UR UR8, R2 ;  /* 0x000000000208c2ca */ /* 0x000fe200000e0000 */
[----:B------:R-:W-:Y:S01]  /*50e0*/  VOTEU.ALL UP2, P4 ;  /* 0x0000000000ff7886 */ /* 0x000fe20002040000 */
[----:B------:R-:W-:Y:S01]  /*50f0*/  UMOV UR16, 0x0 ;  /* 0x0000000000107882 */ /* 0x000fe20000000000 */
[----:B------:R-:W-:Y:S01]  /*5100*/  UMOV UR17, 0x10000000 ;  /* 0x1000000000117882 */ /* 0x000fe20000000000 */
[----:B------:R-:W-:Y:S01]  /*5110*/  @!UP1 UIADD3 UR40, UPT, UPT, UR6, 0x300, URZ ;  /* 0x0000030006289890 */ /* 0x000fe2000fffe0ff */
[----:B-1----:R-:W-:Y:S01]  /*5120*/  @!P4 IMAD.MOV.U32 R0, RZ, RZ, 0x1000 ;  /* 0x00001000ff00c424 */ /* 0x002fe200078e00ff */
[----:B------:R-:W-:Y:S01]  /*5130*/  UMOV UR44, UR36 ;  /* 0x00000024002c7c82 */ /* 0x000fe20008000000 */
[----:B------:R-:W-:Y:S01]  /*5140*/  @!UP1 UIADD3 UR10, UPT, UPT, UR42, 0x80, URZ ;  /* 0x000000802a0a9890 */ /* 0x000fe2000fffe0ff */
[----:B------:R-:W-:Y:S01]  /*5150*/  UMOV UR11, UR43 ;  /* 0x0000002b000b7c82 */ /* 0x000fe20008000000 */
[----:B------:R-:W-:Y:S02]  /*5160*/  UMOV UR12, UR36 ;  /* 0x00000024000c7c82 */ /* 0x000fe40008000000 */
[----:B------:R-:W-:Y:S01]  /*5170*/  IMAD.U32 R8, RZ, RZ, UR9 ;  /* 0x00000009ff087e24 */ /* 0x000fe2000f8e00ff */
[----:B------:R-:W-:Y:S01]  /*5180*/  UMOV UR9, UR41 ;  /* 0x0000002900097c82 */ /* 0x000fe20008000000 */
[----:B------:R-:W-:Y:S01]  /*5190*/  IMAD.U32 R9, RZ, RZ, UR8 ;  /* 0x00000008ff097e24 */ /* 0x000fe2000f8e00ff */
[----:B------:R-:W-:Y:S02]  /*51a0*/  @!UP1 UIADD3 UR8, UPT, UPT, UR6, 0xb00, URZ ;  /* 0x00000b0006089890 */ /* 0x000fe4000fffe0ff */
[----:B------:R-:W-:Y:S01]  /*51b0*/  @!P4 R2UR UR18, R8 ;  /* 0x000000000812c2ca */ /* 0x000fe200000e0000 */
[----:B------:R-:W-:Y:S01]  /*51c0*/  VOTEU.ALL UP1, P4 ;  /* 0x0000000000ff7886 */ /* 0x000fe20002020000 */
[----:B------:R-:W-:Y:S01]  /*51d0*/  @!P4 R2UR UR19, R9 ;  /* 0x000000000913c2ca */ /* 0x000fe200000e0000 */
[----:B------:R-:W-:Y:S01]  /*51e0*/  UPRMT UR14, UR37, 0x654, UR41 ;  /* 0x00000654250e7896 */ /* 0x000fe20008000029 */
[----:B------:R-:W-:Y:S05]  /*51f0*/  @!P4 IADD3 R8, P0, PT, R30, 0x580, RZ ;  /* 0x000005801e08c810 */ /* 0x000fea0007f1e0ff */
[----:B------:R-:W-:Y:S06]  /*5200*/  @!P4 IMAD.X R2, RZ, RZ, R31, P0 ;  /* 0x000000ffff02c224 */ /* 0x000fec00000e061f */
[----:B------:R1:W-:Y:S01]  /*5210*/  @!UP2 UTMALDG.3D [UR40], [UR18], desc[UR16] ;  /* 0x000010281200a5b4 */ /* 0x0003e20008011000 */
[----:B------:R1:W-:Y:S01]  /*5220*/  @!UP1 UTMALDG.3D [UR8], [UR18], desc[UR16] ;  /* 0x00001008120095b4 */ /* 0x0003e20008011000 */
[----:B------:R1:W-:Y:S01]  /*5230*/  @!P4 SYNCS.ARRIVE.TRANS64.RED.A0TR RZ, [UR6+0x100], R0 ;  /* 0x00010000ffffc9a7 */ /* 0x0003e20008300406 */
[----:B------:R-:W-:Y:S01]  /*5240*/  SYNCS.ARRIVE.TRANS64.RED.A1T0 RZ, [UR14], RZ ;  /* 0x000000ffffff79a7 */ /* 0x000fe2000810040e */
[----:B------:R-:W2:Y:S02]  /*5250*/  SYNCS.PHASECHK.TRANS64.TRYWAIT P2, [UR6+0x128], R14 ;  /* 0x0001280eff0075a7 */ /* 0x000ea40008041106 */
[----:B-12---:R-:W-:Y:S05]  /*5260*/  @!P2 BRA `(.L_x_106) ;  /* 0x0000005c0094a947 */ /* 0x006fea0003800000 */
.L_x_217:
        /* <DEDUP_REMOVED lines=8> */
[----:B------:R-:W-:Y:S01]  /*52f0*/  @!UP1 UIADD3 UR32, UPT, UPT, UR6, 0x1300, URZ ;  /* 0x0000130006209890 */ /* 0x000fe2000fffe0ff */
[----:B------:R-:W-:Y:S01]  /*5300*/  UMOV UR35, UR43 ;  /* 0x0000002b00237c82 */ /* 0x000fe20008000000 */
[----:B------:R-:W-:Y:S03]  /*5310*/  @!UP1 UIADD3 UR10, UPT, UPT, UR42, 0xa0, URZ ;  /* 0x000000a02a0a9890 */ /* 0x000fe6000fffe0ff */
[----:B------:R-:W-:Y:S01]  /*5320*/  IMAD.U32 R8, RZ, RZ, UR9 ;  /* 0x00000009ff087e24 */ /* 0x000fe2000f8e00ff */
[----:B------:R-:W-:Y:S01]  /*5330*/  UMOV UR9, UR33 ;  /* 0x0000002100097c82 */ /* 0x000fe20008000000 */
[----:B------:R-:W-:Y:S01]  /*5340*/  IMAD.U32 R9, RZ, RZ, UR8 ;  /* 0x00000008ff097e24 */ /* 0x000fe2000f8e00ff */
[----:B------:R-:W-:Y:S02]  /*5350*/  @!UP1 UIADD3 UR8, UPT, UPT, UR6, 0x1b00, URZ ;  /* 0x00001b0006089890 */ /* 0x000fe4000fffe0ff */
[----:B------:R-:W-:Y:S01]  /*5360*/  @!P4 R2UR UR18, R8 ;  /* 0x000000000812c2ca */ /* 0x000fe200000e0000 */
[----:B------:R-:W-:Y:S01]  /*5370*/  VOTEU.ALL UP1, P4 ;  /* 0x0000000000ff7886 */ /* 0x000fe20002020000 */
[----:B------:R-:W-:Y:S01]  /*5380*/  @!P4 R2UR UR19, R9 ;  /* 0x000000000913c2ca */ /* 0x000fe200000e0000 */
[----:B------:R-:W-:Y:S01]  /*5390*/  UMOV UR11, UR43 ;  /* 0x0000002b000b7c82 */ /* 0x000fe20008000000 */
[----:B------:R-:W-:Y:S01]  /*53a0*/  UMOV UR12, UR36 ;  /* 0x00000024000c7c82 */ /* 0x000fe20008000000 */
[----:B------:R-:W-:Y:S01]  /*53b0*/  UPRMT UR14, UR37, 0x654, UR33 ;  /* 0x00000654250e7896 */ /* 0x000fe20008000021 */
[----:B------:R-:W-:Y:S05]  /*53c0*/  @!P4 IADD3 R8, P0, PT, R30, 0x580, RZ ;  /* 0x000005801e08c810 */ /* 0x000fea0007f1e0ff */
[----:B------:R-:W-:Y:S04]  /*53d0*/  @!P4 IMAD.X R2, RZ, RZ, R31, P0 ;  /* 0x000000ffff02c224 */ /* 0x000fe800000e061f */
[----:B------:R1:W-:Y:S01]  /*53e0*/  @!UP2 UTMALDG.3D [UR32], [UR18], desc[UR16] ;  /* 0x000010201200a5b4 */ /* 0x0003e20008011000 */
[----:B------:R1:W-:Y:S01]  /*53f0*/  @!UP1 UTMALDG.3D [UR8], [UR18], desc[UR16] ;  /* 0x00001008120095b4 */ /* 0x0003e20008011000 */
[----:B------:R1:W-:Y:S01]  /*5400*/  @!P4 SYNCS.ARRIVE.TRANS64.RED.A0TR RZ, [UR6+0x108], R0 ;  /* 0x00010800ffffc9a7 */ /* 0x0003e20008300406 */
[----:B------:R-:W-:Y:S01]  /*5410*/  SYNCS.ARRIVE.TRANS64.RED.A1T0 RZ, [UR14], RZ ;  /* 0x000000ffffff79a7 */ /* 0x000fe2000810040e */
[----:B------:R-:W2:Y:S02]  /*5420*/  SYNCS.PHASECHK.TRANS64.TRYWAIT P2, [UR6+0x130], R14 ;  /* 0x0001300eff0075a7 */ /* 0x000ea40008041106 */
[----:B-12---:R-:W-:Y:S05]  /*5430*/  @!P2 BRA `(.L_x_107) ;  /* 0x0000005c0038a947 */ /* 0x006fea0003800000 */
.L_x_219:
[----:B------:R-:W2:Y:S01]  /*5440*/  LDC.64 R12, c[0x0][0xb18] ;  /* 0x0002c600ff0c7b82 */ /* 0x000ea20000000a00 */
[----:B------:R-:W-:Y:S01]  /*5450*/  @!P4 R2UR UR8, R2 ;  /* 0x000000000208c2ca */ /* 0x000fe200000e0000 */
[----:B------:R-:W-:Y:S01]  /*5460*/  VOTEU.ALL UP1, P4 ;  /* 0x0000000000ff7886 */ /* 0x000fe20002020000 */
[----:B------:R-:W-:Y:S01]  /*5470*/  @!P4 R2UR UR9, R8 ;  /* 0x000000000809c2ca */ /* 0x000fe200000e0000 */
[----:B------:R-:W-:Y:S01]  /*5480*/  VOTEU.ALL UP2, P4 ;  /* 0x0000000000ff7886 */ /* 0x000fe20002040000 */
[----:B------:R-:W-:Y:S03]  /*5490*/  UMOV UR16, 0x0 ;  /* 0x0000000000107882 */ /* 0x000fe60000000000 */
[----:B------:R-:W4:Y:S01]  /*54a0*/  @!P1 LDC R2, c[0x0][0xb0c] ;  /* 0x0002c300ff029b82 */ /* 0x000f220000000800 */
[----:B------:R-:W-:Y:S01]  /*54b0*/  @!UP1 UIADD3 UR26, UPT, UPT, UR42, 0x40, URZ ;  /* 0x000000402a1a9890 */ /* 0x000fe2000fffe0ff */
[----:B-1----:R-:W-:Y:S01]  /*54c0*/  @!P4 IMAD.MOV.U32 R0, RZ, RZ, 0x1000 ;  /* 0x00001000ff00c424 */ /* 0x002fe200078e00ff */
[----:B------:R-:W-:Y:S01]  /*54d0*/  @!UP1 UIADD3 UR24, UPT, UPT, UR6, 0x2300, URZ ;  /* 0x0000230006189890 */ /* 0x000fe2000fffe0ff */
[----:B------:R-:W-:Y:S01]  /*54e0*/  @P3 SHF.R.U32.HI R26, RZ, 0x10, R21 ;  /* 0x00000010ff1a3819 */ /* 0x000fe20000011615 */
[----:B------:R-:W-:Y:S01]  /*54f0*/  UMOV UR17, 0x10000000 ;  /* 0x1000000000117882 */ /* 0x000fe20000000000 */
[----:B------:R-:W-:Y:S01]  /*5500*/  UMOV UR27, UR43 ;  /* 0x0000002b001b7c82 */ /* 0x000fe20008000000 */
[----:B------:R-:W-:Y:S01]  /*5510*/  UMOV UR28, UR36 ;  /* 0x00000024001c7c82 */ /* 0x000fe20008000000 */
[----:B------:R-:W-:Y:S01]  /*5520*/  IMAD.U32 R9, RZ, RZ, UR8 ;  /* 0x00000008ff097e24 */ /* 0x000fe2000f8e00ff */
[----:B------:R-:W-:Y:S01]  /*5530*/  @!UP1 UIADD3 UR10, UPT, UPT, UR42, 0xc0, URZ ;  /* 0x000000c02a0a9890 */ /* 0x000fe2000fffe0ff */
[----:B------:R-:W-:Y:S01]  /*5540*/  IMAD.U32 R8, RZ, RZ, UR9 ;  /* 0x00000009ff087e24 */ /* 0x000fe2000f8e00ff */
[----:B------:R-:W-:Y:S01]  /*5550*/  @!UP1 UIADD3 UR8, UPT, UPT, UR6, 0x2b00, URZ ;  /* 0x00002b0006089890 */ /* 0x000fe2000fffe0ff */
[----:B------:R-:W-:Y:S01]  /*5560*/  VIADD R28, R28, 0x1 ;  /* 0x000000011c1c7836 */ /* 0x000fe20000000000 */
[----:B------:R-:W-:Y:S01]  /*5570*/  @!P4 R2UR UR19, R9 ;  /* 0x000000000913c2ca */ /* 0x000fe200000e0000 */
[----:B------:R-:W-:Y:S01]  /*5580*/  VOTEU.ALL UP1, P4 ;  /* 0x0000000000ff7886 */ /* 0x000fe20002020000 */
[----:B------:R-:W-:Y:S01]  /*5590*/  @!P4 R2UR UR18, R8 ;  /* 0x000000000812c2ca */ /* 0x000fe200000e0000 */
[----:B------:R-:W-:Y:S01]  /*55a0*/  UMOV UR9, UR25 ;  /* 0x0000001900097c82 */ /* 0x000fe20008000000 */
[----:B------:R-:W1:Y:S01]  /*55b0*/  LDC.64 R8, c[0x0][0xb10] ;  /* 0x0002c400ff087b82 */ /* 0x000e620000000a00 */
[----:B------:R-:W-:Y:S01]  /*55c0*/  UMOV UR11, UR43 ;  /* 0x0000002b000b7c82 */ /* 0x000fe20008000000 */
[----:B------:R-:W-:Y:S01]  /*55d0*/  UMOV UR12, UR36 ;  /* 0x00000024000c7c82 */ /* 0x000fe20008000000 */
[----:B------:R-:W-:Y:S08]  /*55e0*/  UPRMT UR14, UR37, 0x654, UR25 ;  /* 0x00000654250e7896 */ /* 0x000ff00008000019 */
[----:B------:R1:W-:Y:S01]  /*55f0*/  @!UP2 UTMALDG.3D [UR24], [UR18], desc[UR16] ;  /* 0x000010181200a5b4 */ /* 0x0003e20008011000 */
[----:B------:R1:W-:Y:S01]  /*5600*/  @!UP1 UTMALDG.3D [UR8], [UR18], desc[UR16] ;  /* 0x00001008120095b4 */ /* 0x0003e20008011000 */
[----:B------:R5:W-:Y:S01]  /*5610*/  @!P4 SYNCS.ARRIVE.TRANS64.RED.A0TR RZ, [UR6+0x110], R0 ;  /* 0x00011000ffffc9a7 */ /* 0x000be20008300406 */
[C---:B-1----:R-:W-:Y:S01]  /*5620*/  @!P1 IMAD.HI.U32 R8, R11.reuse, R8, RZ ;  /* 0x000000080b089227 */ /* 0x042fe200078e00ff */
[----:B--2---:R-:W-:Y:S02]  /*5630*/  @!P1 ISETP.NE.AND P0, PT, R12, 0x1, PT ;  /* 0x000000010c00980c */ /* 0x004fe40003f05270 */
[----:B----4-:R-:W-:Y:S01]  /*5640*/  @!P1 ISETP.NE.AND P2, PT, R2, 0x1, PT ;  /* 0x000000010200980c */ /* 0x010fe20003f45270 */
[C---:B------:R-:W-:Y:S01]  /*5650*/  @!P1 IMAD.HI.U32 R13, R10.reuse, R13, RZ ;  /* 0x0000000d0a0d9227 */ /* 0x040fe200078e00ff */
[----:B------:R-:W-:Y:S04]  /*5660*/  @!P1 SHF.R.U32.HI R8, RZ, R9, R8 ;  /* 0x00000009ff089219 */ /* 0x000fe80000011608 */
[----:B------:R-:W-:Y:S01]  /*5670*/  @!P1 SEL R8, R11, R8, !P2 ;  /* 0x000000080b089207 */ /* 0x000fe20005000000 */
[----:B------:R-:W-:Y:S01]  /*5680*/  SYNCS.ARRIVE.TRANS64.RED.A1T0 RZ, [UR14], RZ ;  /* 0x000000ffffff79a7 */ /* 0x000fe2000810040e */
[----:B------:R-:W1:Y:S01]  /*5690*/  SYNCS.PHASECHK.TRANS64.TRYWAIT P5, [UR6+0x138], R14 ;  /* 0x0001380eff0075a7 */ /* 0x000e6200080a1106 */
[----:B-----5:R-:W2:Y:S02]  /*56a0*/  @!P1 LDC R0, c[0x0][0xb20] ;  /* 0x0002c800ff009b82 */ /* 0x020ea40000000800 */
[----:B--2---:R-:W-:Y:S04]  /*56b0*/  @!P1 SHF.R.U32.HI R0, RZ, R0, R13 ;  /* 0x00000000ff009219 */ /* 0x004fe8000001160d */
[----:B------:R-:W-:Y:S05]  /*56c0*/  @!P1 SEL R9, R10, R0, !P0 ;  /* 0x000000000a099207 */ /* 0x000fea0004000000 */
[----:B------:R-:W-:Y:S02]  /*56d0*/  @!P1 IMAD.IADD R0, R9, 0x1, -R8 ;  /* 0x0000000109009824 */ /* 0x000fe400078e0a08 */
[----:B------:R-:W-:Y:S02]  /*56e0*/  @!P1 IMAD.IADD R8, R8, 0x1, -R9 ;  /* 0x0000000108089824 */ /* 0x000fe400078e0a09 */
[----:B------:R-:W-:Y:S02]  /*56f0*/  @!P1 IMAD R11, R0, R2, R11 ;  /* 0x00000002000b9224 */ /* 0x000fe400078e020b */
[----:B------:R-:W-:Y:S01]  /*5700*/  @!P1 IMAD R10, R8, R12, R10 ;  /* 0x0000000c080a9224 */ /* 0x000fe200078e020a */
[----:B-1----:R-:W-:Y:S06]  /*5710*/  @!P5 BRA `(.L_x_108) ;  /* 0x000000580098d947 */ /* 0x002fec0003800000 */
.L_x_221:
[----:B------:R-:W-:Y:S01]  /*5720*/  @!P4 IADD3 R2, P0, PT, R30, 0x580, RZ ;  /* 0x000005801e02c810 */ /* 0x000fe20007f1e0ff */
[----:B------:R-:W-:Y:S01]  /*5730*/  VOTEU.ALL UP1, P4 ;  /* 0x0000000000ff7886 */ /* 0x000fe20002020000 */
[----:B------:R-:W-:Y:S01]  /*5740*/  VOTEU.ALL UP2, P4 ;  /* 0x0000000000ff7886 */ /* 0x000fe20002040000 */
[----:B------:R-:W-:Y:S01]  /*5750*/  UMOV UR14, 0x0 ;  /* 0x00000000000e7882 */ /* 0x000fe20000000000 */
[----:B------:R-:W-:Y:S01]  /*5760*/  @!P4 R2UR UR9, R2 ;  /* 0x000000000209c2ca */ /* 0x000fe200000e0000 */
[----:B-1----:R-:W-:Y:S01]  /*5770*/  @!P4 IMAD.X R0, RZ, RZ, R31, P0 ;  /* 0x000000ffff00c224 */ /* 0x002fe200000e061f */
[----:B------:R-:W-:Y:S01]  /*5780*/  @!UP1 UIADD3 UR17, UPT, UPT, UR6, 0x118, URZ ;  /* 0x0000011806119890 */ /* 0x000fe2000fffe0ff */
[----:B------:R-:W-:Y:S01]  /*5790*/  ISETP.NE.AND P0, PT, R28, 0x2, PT ;  /* 0x000000021c00780c */ /* 0x000fe20003f05270 */
[----:B------:R-:W-:Y:S01]  /*57a0*/  @!UP1 UIADD3 UR18, UPT, UPT, UR42, 0x60, URZ ;  /* 0x000000602a129890 */ /* 0x000fe2000fffe0ff */
[----:B------:R-:W-:Y:S01]  /*57b0*/  LOP3.LUT R29, R29, 0x1, RZ, 0x3c, !PT ;  /* 0x000000011d1d7812 */ /* 0x000fe200078e3cff */
[----:B------:R-:W-:Y:S01]  /*57c0*/  @!UP1 UIADD3 UR16, UPT, UPT, UR6, 0x3300, URZ ;  /* 0x0000330006109890 */ /* 0x000fe2000fffe0ff */
[----:B------:R-:W-:Y:S01]  /*57d0*/  @!P4 R2UR UR8, R0 ;  /* 0x000000000008c2ca */ /* 0x000fe200000e0000 */
[----:B------:R-:W-:Y:S01]  /*57e0*/  UMOV UR15, 0x10000000 ;  /* 0x10000000000f7882 */ /* 0x000fe20000000000 */
[----:B------:R-:W-:Y:S01]  /*57f0*/  UMOV UR19, UR43 ;  /* 0x0000002b00137c82 */ /* 0x000fe20008000000 */
[----:B------:R-:W-:Y:S01]  /*5800*/  UMOV UR20, UR36 ;  /* 0x0000002400147c82 */ /* 0x000fe20008000000 */
[----:B------:R-:W-:Y:S01]  /*5810*/  @!UP1 UIADD3 UR10, UPT, UPT, UR42, 0xe0, URZ ;  /* 0x000000e02a0a9890 */ /* 0x000fe2000fffe0ff */
[----:B------:R-:W-:Y:S01]  /*5820*/  SEL R0, RZ, 0x1, P0 ;  /* 0x00000001ff007807 */ /* 0x000fe20000000000 */
[----:B------:R-:W-:Y:S01]  /*5830*/  IMAD.U32 R8, RZ, RZ, UR9 ;  /* 0x00000009ff087e24 */ /* 0x000fe2000f8e00ff */
[----:B------:R-:W-:Y:S01]  /*5840*/  UMOV UR11, UR43 ;  /* 0x0000002b000b7c82 */ /* 0x000fe20008000000 */
[----:B------:R-:W-:Y:S01]  /*5850*/  UMOV UR12, UR36 ;  /* 0x00000024000c7c82 */ /* 0x000fe20008000000 */
[----:B------:R-:W-:Y:S01]  /*5860*/  UMOV UR9, UR17 ;  /* 0x0000001100097c82 */ /* 0x000fe20008000000 */
[----:B------:R-:W-:Y:S01]  /*5870*/  @P3 R2UR UR36, R26 ;  /* 0x000000001a2432ca */ /* 0x000fe200000e0000 */
[----:B------:R-:W-:Y:S01]  /*5880*/  IMAD.IADD R15, R10, 0x1, R96 ;  /* 0x000000010a0f7824 */ /* 0x000fe200078e0260 */
[----:B------:R-:W-:Y:S01]  /*5890*/  @!P4 R2UR UR22, R8 ;  /* 0x000000000816c2ca */ /* 0x000fe200000e0000 */
[----:B------:R-:W-:Y:S01]  /*58a0*/  IMAD.U32 R9, RZ, RZ, UR8 ;  /* 0x00000008ff097e24 */ /* 0x000fe2000f8e00ff */
[----:B------:R-:W-:Y:S01]  /*58b0*/  @!UP1 UIADD3 UR8, UPT, UPT, UR6, 0x3b00, URZ ;  /* 0x00003b0006089890 */ /* 0x000fe2000fffe0ff */
[----:B------:R-:W-:Y:S01]  /*58c0*/  LOP3.LUT R27, R27, R0, RZ, 0x3c, !PT ;  /* 0x000000001b1b7212 */ /* 0x000fe200078e3cff */
[----:B------:R-:W-:Y:S01]  /*58d0*/  VOTEU.ALL UP1, P4 ;  /* 0x0000000000ff7886 */ /* 0x000fe20002020000 */
[----:B------:R-:W-:Y:S01]  /*58e0*/  IMAD.IADD R14, R11, 0x1, R97 ;  /* 0x000000010b0e7824 */ /* 0x000fe200078e0261 */
[----:B------:R-:W-:Y:S02]  /*58f0*/  @!P4 R2UR UR23, R9 ;  /* 0x000000000917c2ca */ /* 0x000fe400000e0000 */
[----:B------:R-:W-:Y:S11]  /*5900*/  SEL R28, R28, RZ, P0 ;  /* 0x000000ff1c1c7207 */ /* 0x000ff60000000000 */
[----:B------:R4:W-:Y:S01]  /*5910*/  @!UP2 UTMALDG.3D [UR16], [UR22], desc[UR14] ;  /* 0x00000e101600a5b4 */ /* 0x0009e20008011000 */
[----:B------:R4:W-:Y:S01]  /*5920*/  @!UP1 UTMALDG.3D [UR8], [UR22], desc[UR14] ;  /* 0x00000e08160095b4 */ /* 0x0009e20008011000 */
[----:B------:R4:W-:Y:S01]  /*5930*/  @!P4 SYNCS.ARRIVE.TRANS64.RED.A0TR RZ, [UR6+0x118], R25 ;  /* 0x00011819ffffc9a7 */ /* 0x0009e20008300406 */
[----:B------:R-:W-:Y:S01]  /*5940*/  UPLOP3.LUT UP1, UPT, UPT, UPT, UPT, 0x80, 0x8 ;  /* 0x000000000008789c */ /* 0x000fe20003f2f070 */
[----:B------:R-:W-:Y:S01]  /*5950*/  SYNCS.ARRIVE.TRANS64.RED.A1T0 RZ, [UR7], RZ ;  /* 0x000000ffffff79a7 */ /* 0x000fe20008100407 */
[----:B------:R-:W-:Y:S09]  /*5960*/  @P3 BRA `(.L_x_109) ;  /* 0xfffffff000343947 */ /* 0x000ff2000383ffff */
[----:B------:R-:W-:-:S04]  /*5970*/  SHF.L.U32 R2, R29, 0x1f, RZ ;  /* 0x0000001f1d027819 */ /* 0x000fc800000006ff */
[----:B------:R-:W1:Y:S02]  /*5980*/  SYNCS.PHASECHK.TRANS64.TRYWAIT P0, [UR6+0x120], R2 ;  /* 0x00012002ff0075a7 */ /* 0x000e640008001106 */
[----:B-1----:R-:W-:Y:S05]  /*5990*/  @!P0 BRA `(.L_x_110) ;  /* 0x0000005800108947 */ /* 0x002fea0003800000 */
.L_x_223:
[----:B------:R-:W2:Y:S02]  /*59a0*/  SYNCS.PHASECHK.TRANS64.TRYWAIT P0, [UR6+0x128], R2 ;  /* 0x00012802ff0075a7 */ /* 0x000ea40008001106 */
[----:B--2---:R-:W-:Y:S05]  /*59b0*/  @!P0 BRA `(.L_x_111) ;  /* 0x0000005800208947 */ /* 0x004fea0003800000 */
.L_x_225:
[----:B------:R-:W2:Y:S02]  /*59c0*/  SYNCS.PHASECHK.TRANS64.TRYWAIT P0, [UR6+0x130], R2 ;  /* 0x00013002ff0075a7 */ /* 0x000ea40008001106 */
[----:B--2---:R-:W-:Y:S05]  /*59d0*/  @!P0 BRA `(.L_x_112) ;  /* 0x0000005800308947 */ /* 0x004fea0003800000 */
.L_x_227:
[----:B-1----:R-:W-:-:S07]  /*59e0*/  MOV R0, UR6 ;  /* 0x0000000600007c02 */ /* 0x002fce0008000f00 */
.L_x_113:
[----:B-1----:R-:W-:-:S04]  /*59f0*/  SHF.L.U32 R2, R29, 0x1f, RZ ;  /* 0x0000001f1d027819 */ /* 0x002fc800000006ff */
[----:B------:R1:W2:Y:S03]  /*5a00*/  SYNCS.PHASECHK.TRANS64.TRYWAIT P0, [R0+URZ+0x138], R2 ;  /* 0x00013802000075a7 */ /* 0x0002a600080011ff */
[----:B--2---:R-:W-:Y:S05]  /*5a10*/  @!P0 NANOSLEEP.SYNCS 0x989680 ;  /* 0x009896800000895d */ /* 0x004fea0003900000 */
[----:B------:R-:W2:Y:S02]  /*5a20*/  @!P0 SYNCS.PHASECHK.TRANS64 P0, [R0+URZ+0x138], R2 ;  /* 0x00013802000085a7 */ /* 0x000ea400080010ff */
[----:B--2-4-:R-:W-:Y:S05]  /*5a30*/  @P0 EXIT ;  /* 0x000000000000094d */ /* 0x014fea0003800000 */
[----:B------:R-:W-:Y:S05]  /*5a40*/  BRA `(.L_x_113) ;  /* 0xfffffffc00e87947 */ /* 0x000fea000383ffff */
.L_x_98:
[----:B------:R-:W-:-:S06]  /*5a50*/  UISETP.GE.AND UP1, UPT, UR10, 0x4, UPT ;  /* 0x000000040a00788c */ /* 0x000fcc000bf26270 */
[----:B------:R-:W-:-:S13]  /*5a60*/  PLOP3.LUT P0, PT, PT, PT, UP1, 0x80, 0x8 ;  /* 0x000000000008781c */ /* 0x000fda0003f0f018 */
[----:B------:R-:W-:Y:S05]  /*5a70*/  @!P0 EXIT ;  /* 0x000000000000894d */ /* 0x000fea0003800000 */
[----:B------:R-:W-:Y:S01]  /*5a80*/  BAR.SYNC.DEFER_BLOCKING 0x6, 0xa0 ;  /* 0x0182800000007b1d */ /* 0x000fe20000010000 */
[----:B------:R-:W-:Y:S01]  /*5a90*/  IMAD.SHL.U32 R4, R104, 0x200000, RZ ;  /* 0x0020000068047824 */ /* 0x000fe200078e00ff */
[----:B------:R-:W-:Y:S01]  /*5aa0*/  LOP3.LUT R110, R2, 0x20, R113, 0xf8, !PT ;  /* 0x00000020026e7812 */ /* 0x000fe200078ef871 */
[C---:B------:R-:W-:Y:S01]  /*5ab0*/  IMAD.SHL.U32 R103, R113.reuse, 0x20, RZ ;  /* 0x0000002071677824 */ /* 0x040fe200078e00ff */
[----:B------:R-:W-:Y:S01]  /*5ac0*/  CS2R R108, SRZ ;  /* 0x00000000006c7805 */ /* 0x000fe2000001ff00 */
[C---:B------:R-:W-:Y:S01]  /*5ad0*/  IMAD.U32 R85, R113.reuse, 0x10000, RZ ;  /* 0x0001000071557824 */ /* 0x040fe200078e00ff */
[----:B------:R-:W-:Y:S02]  /*5ae0*/  UMOV UR49, 0x400 ;  /* 0x0000040000317882 */ /* 0x000fe40000000000 */
[----:B------:R-:W1:Y:S01]  /*5af0*/  LDC R101, c[0x0][0x370] ;  /* 0x0000dc00ff657b82 */ /* 0x000e620000000800 */
[----:B------:R-:W-:Y:S01]  /*5b00*/  ULEA UR49, UR37, UR49, 0x18 ;  /* 0x0000003125317291 */ /* 0x000fe2000f8ec0ff */
[----:B------:R-:W-:Y:S01]  /*5b10*/  IMAD.SHL.U32 R3, R113, 0x4, RZ ;  /* 0x0000000471037824 */ /* 0x000fe200078e00ff */
[----:B------:R-:W-:Y:S01]  /*5b20*/  LOP3.LUT R4, R4, 0x200000, RZ, 0xc0, !PT ;  /* 0x0020000004047812 */ /* 0x000fe200078ec0ff */
[----:B------:R-:W-:Y:S01]  /*5b30*/  IMAD.SHL.U32 R5, R104, 0x400, RZ ;  /* 0x0000040068057824 */ /* 0x000fe200078e00ff */
[C---:B------:R-:W-:Y:S01]  /*5b40*/  LOP3.LUT R6, R103.reuse, 0x80, RZ, 0xc0, !PT ;  /* 0x0000008067067812 */ /* 0x040fe200078ec0ff */
[----:B------:R-:W-:Y:S01]  /*5b50*/  UIADD3 UR4, UPT, UPT, UR49, 0x4300, URZ ;  /* 0x0000430031047890 */ /* 0x000fe2000fffe0ff */
[----:B------:R-:W-:Y:S01]  /*5b60*/  LOP3.LUT R102, R103, 0xb60, RZ, 0xc0, !PT ;  /* 0x00000b6067667812 */ /* 0x000fe200078ec0ff */
[----:B------:R-:W2:Y:S01]  /*5b70*/  LDC R42, c[0x0][0xb0c] ;  /* 0x0002c300ff2a7b82 */ /* 0x000ea20000000800 */
[----:B------:R-:W-:Y:S01]  /*5b80*/  LOP3.LUT R85, R4, 0x400000, R85, 0xf8, !PT ;  /* 0x0040000004557812 */ /* 0x000fe200078ef855 */
[----:B------:R-:W-:Y:S01]  /*5b90*/  IMAD.SHL.U32 R111, R113, 0x2, RZ ;  /* 0x00000002716f7824 */ /* 0x000fe200078e00ff */
[----:B------:R-:W-:Y:S01]  /*5ba0*/  LOP3.LUT P0, RZ, R103, 0x80, RZ, 0xc0, !PT ;  /* 0x0000008067ff7812 */ /* 0x000fe2000780c0ff */
[----:B------:R-:W-:Y:S01]  /*5bb0*/  IMAD.MOV.U32 R84, RZ, RZ, RZ ;  /* 0x000000ffff547224 */ /* 0x000fe200078e00ff */
[----:B------:R-:W-:Y:S01]  /*5bc0*/  LOP3.LUT R3, R6, 0x10, R3, 0xf8, !PT ;  /* 0x0000001006037812 */ /* 0x000fe200078ef803 */
[----:B------:R-:W-:Y:S01]  /*5bd0*/  IMAD.MOV.U32 R116, RZ, RZ, RZ ;  /* 0x000000ffff747224 */ /* 0x000fe200078e00ff */
[----:B------:R-:W-:Y:S01]  /*5be0*/  LOP3.LUT R102, R102, 0x400, R5, 0xf8, !PT ;  /* 0x0000040066667812 */ /* 0x000fe200078ef805 */
[----:B------:R-:W3:Y:S01]  /*5bf0*/  LDC R99, c[0x0][0xb20] ;  /* 0x0002c800ff637b82 */ /* 0x000ee20000000800 */
[----:B------:R-:W4:Y:S01]  /*5c00*/  LDS R0, [UR49+0x200] ;  /* 0x00020031ff007984 */ /* 0x000f220008000800 */
[----:B------:R-:W-:-:S02]  /*5c10*/  P2R R7, PR, RZ, 0x1 ;  /* 0x00000001ff077803 */ /* 0x000fc40000000000 */
[----:B------:R-:W-:Y:S02]  /*5c20*/  CS2R R106, SRZ ;  /* 0x00000000006a7805 */ /* 0x000fe4000001ff00 */
[----:B------:R-:W-:Y:S01]  /*5c30*/  LOP3.LUT R102, R102, R3, RZ, 0xfc, !PT ;  /* 0x0000000366667212 */ /* 0x000fe200078efcff */
[----:B------:R-:W-:Y:S01]  /*5c40*/  IMAD.U32 R112, RZ, RZ, UR4 ;  /* 0x00000004ff707e24 */ /* 0x000fe2000f8e00ff */
[----:B------:R-:W-:Y:S01]  /*5c50*/  LOP3.LUT R113, R113, 0x60, RZ, 0xc0, !PT ;  /* 0x0000006071717812 */ /* 0x000fe200078ec0ff */
[----:B------:R-:W1:Y:S01]  /*5c60*/  LDCU.64 UR52, c[0x0][0x348] ;  /* 0x00006900ff3477ac */ /* 0x000e620008000a00 */
[----:B------:R-:W1:Y:S01]  /*5c70*/  LDC R41, c[0x0][0xb30] ;  /* 0x0002cc00ff297b82 */ /* 0x000e620000000800 */
[----:B------:R-:W-:Y:S01]  /*5c80*/  LOP3.LUT R111, R111, 0x80, RZ, 0xc0, !PT ;  /* 0x000000806f6f7812 */ /* 0x000fe200078ec0ff */
[----:B------:R-:W1:Y:S01]  /*5c90*/  LDCU UR51, c[0x0][0x388] ;  /* 0x00007100ff3377ac */ /* 0x000e620008000800 */
[----:B------:R-:W1:Y:S05]  /*5ca0*/  LDCU UR50, c[0x0][0x384] ;  /* 0x00007080ff3277ac */ /* 0x000e6a0008000800 */
[----:B------:R-:W1:Y:S01]  /*5cb0*/  LDC.64 R94, c[0x0][0xb10] ;  /* 0x0002c400ff5e7b82 */ /* 0x000e620000000a00 */
[----:B------:R-:W1:Y:S01]  /*5cc0*/  LDCU.64 UR38, c[0x0][0x888] ;  /* 0x00011100ff2677ac */ /* 0x000e620008000a00 */
[----:B------:R-:W1:Y:S06]  /*5cd0*/  LDCU.64 UR44, c[0x0][0x8c0] ;  /* 0x00011800ff2c77ac */ /* 0x000e6c0008000a00 */
[----:B------:R-:W1:Y:S01]  /*5ce0*/  LDC.64 R38, c[0x0][0xb18] ;  /* 0x0002c600ff267b82 */ /* 0x000e620000000a00 */
[----:B------:R-:W-:-:S07]  /*5cf0*/  UIADD3 UR48, UPT, UPT, UR49, 0x300, URZ ;  /* 0x0000030031307890 */ /* 0x000fce000fffe0ff */
[----:B------:R-:W1:Y:S08]  /*5d00*/  LDC.64 R90, c[0x0][0x888] ;  /* 0x00022200ff5a7b82 */ /* 0x000e700000000a00 */
[----:B------:R-:W1:Y:S01]  /*5d10*/  LDC.64 R36, c[0x0][0xb28] ;  /* 0x0002ca00ff247b82 */ /* 0x000e620000000a00 */
[----:B----4-:R-:W-:-:S07]  /*5d20*/  IMAD.IADD R85, R0, 0x1, R85 ;  /* 0x0000000100557824 */ /* 0x010fce00078e0255 */
[----:B------:R-:W4:Y:S08]  /*5d30*/  LDC.64 R92, c[0x0][0x890] ;  /* 0x00022400ff5c7b82 */ /* 0x000f300000000a00 */
[----:B------:R-:W1:Y:S08]  /*5d40*/  LDC.64 R88, c[0x0][0x8b0] ;  /* 0x00022c00ff587b82 */ /* 0x000e700000000a00 */
[----:B------:R-:W1:Y:S08]  /*5d50*/  LDC.64 R86, c[0x0][0x8a8] ;  /* 0x00022a00ff567b82 */ /* 0x000e700000000a00 */
[----:B--23--:R-:W1:Y:S02]  /*5d60*/  LDC R100, c[0x0][0x374] ;  /* 0x0000dd00ff647b82 */ /* 0x00ce640000000800 */
.L_x_157:
[----:B------:R-:W-:Y:S02]  /*5d70*/  LEA R0, R116, UR49, 0x3 ;  /* 0x0000003174007c11 */ /* 0x000fe4000f8e18ff */
[----:B------:R-:W-:Y:S02]  /*5d80*/  SHF.L.U32 R2, R108, 0x1f, RZ ;  /* 0x0000001f6c027819 */ /* 0x000fe400000006ff */
[----:B------:R-:W-:Y:S02]  /*5d90*/  LEA R16, R116, UR49, 0x4 ;  /* 0x0000003174107c11 */ /* 0x000fe4000f8e20ff */
[----:B------:R-:W2:Y:S02]  /*5da0*/  SYNCS.PHASECHK.TRANS64.TRYWAIT P0, [R0+URZ+0x150], R2 ;  /* 0x00015002000075a7 */ /* 0x000ea400080011ff */
[----:B-12---:R-:W-:Y:S05]  /*5db0*/  @!P0 BRA `(.L_x_114) ;  /* 0x0000005400508947 */ /* 0x006fea0003800000 */
.L_x_228:
[----:B------:R-:W3:Y:S01]  /*5dc0*/  LDC.64 R10, c[0x0][0xb10] ;  /* 0x0002c400ff0a7b82 */ /* 0x000ee20000000a00 */
[----:B------:R-:W4:Y:S01]  /*5dd0*/  LDS.128 R16, [R16+0x1e0] ;  /* 0x0001e00010107984 */ /* 0x000f220000000c00 */
[----:B-1----:R-:W-:Y:S01]  /*5de0*/  ISETP.NE.AND P1, PT, R41, 0x1, PT ;  /* 0x000000012900780c */ /* 0x002fe20003f25270 */
[----:B--2---:R-:W-:Y:S01]  /*5df0*/  VIADD R0, R0, 0x160 ;  /* 0x0000016000007836 */ /* 0x004fe20000000000 */
[----:B------:R-:W-:Y:S04]  /*5e00*/  ISETP.GE.AND P0, PT, R40, 0x1, PT ;  /* 0x000000012800780c */ /* 0x000fe80003f06270 */
[----:B------:R-:W1:Y:S01]  /*5e10*/  LDC.64 R8, c[0x0][0xb18] ;  /* 0x0002c600ff087b82 */ /* 0x000e620000000a00 */
[----:B------:R-:W-:Y:S01]  /*5e20*/  PRMT R0, RZ, 0x654, R0 ;  /* 0x00000654ff007816 */ /* 0x000fe20000000000 */
[----:B------:R-:W-:Y:S01]  /*5e30*/  @!PT LDS RZ, [RZ] ;  /* 0x00000000fffff984 */ /* 0x000fe20000000800 */
[----:B------:R-:W-:Y:S01]  /*5e40*/  @!PT LDS RZ, [RZ] ;  /* 0x00000000fffff984 */ /* 0x000fe20000000800 */
[----:B------:R-:W-:Y:S01]  /*5e50*/  @!PT LDS RZ, [RZ] ;  /* 0x00000000fffff984 */ /* 0x000fe20000000800 */
[----:B------:R-:W-:Y:S01]  /*5e60*/  @!PT LDS RZ, [RZ] ;  /* 0x00000000fffff984 */ /* 0x000fe20000000800 */
[----:B------:R2:W-:Y:S06]  /*5e70*/  MEMBAR.ALL.CTA ;  /* 0x0000000000007992 */ /* 0x0005ec0000008000 */
[----:B--2---:R-:W2:Y:S01]  /*5e80*/  FENCE.VIEW.ASYNC.S ;  /* 0x00000000000073c6 */ /* 0x004ea20000000000 */
[----:B------:R-:W1:Y:S08]  /*5e90*/  @!P1 LDC R12, c[0x0][0xb20] ;  /* 0x0002c800ff0c9b82 */ /* 0x000e700000000800 */
[----:B------:R-:W1:Y:S01]  /*5ea0*/  @!P1 LDC R7, c[0x0][0xb0c] ;  /* 0x0002c300ff079b82 */ /* 0x000e620000000800 */
[----:B--2---:R2:W-:Y:S01]  /*5eb0*/  SYNCS.ARRIVE.TRANS64.RED.A1T0 RZ, [R0+URZ], RZ ;  /* 0x000000ff00ff79a7 */ /* 0x0045e200081004ff */
[----:B----4-:R-:W-:Y:S04]  /*5ec0*/  LOP3.LUT P4, RZ, R18, 0x1, RZ, 0xc0, !PT ;  /* 0x0000000112ff7812 */ /* 0x010fe8000788c0ff */
[----:B------:R-:W-:Y:S09]  /*5ed0*/  P2R R114, PR, RZ, 0x10 ;  /* 0x00000010ff727803 */ /* 0x000ff20000000000 */
[----:B------:R-:W-:Y:S02]  /*5ee0*/  @P4 MOV R44, R16 ;  /* 0x00000010002c4202 */ /* 0x000fe40000000f00 */
[----:B------:R-:W-:Y:S01]  /*5ef0*/  @P4 LOP3.LUT R43, R17, 0xffff, RZ, 0xc0, !PT ;  /* 0x0000ffff112b4812 */ /* 0x000fe200078ec0ff */
[----:B--23--:R-:W-:Y:S06]  /*5f00*/  @!P0 BRA `(.L_x_115) ;  /* 0x0000000000a48947 */ /* 0x00cfec0003800000 */
[----:B------:R-:W-:Y:S01]  /*5f10*/  IMAD.HI.U32 R0, R100, R39, RZ ;  /* 0x0000002764007227 */ /* 0x000fe200078e00ff */
[----:B------:R-:W-:Y:S02]  /*5f20*/  ISETP.NE.AND P0, PT, R38, 0x1, PT ;  /* 0x000000012600780c */ /* 0x000fe40003f05270 */
[----:B------:R-:W-:Y:S01]  /*5f30*/  ISETP.NE.AND P2, PT, R40, 0x1, PT ;  /* 0x000000012800780c */ /* 0x000fe20003f45270 */
[----:B------:R-:W-:Y:S01]  /*5f40*/  IMAD.HI.U32 R4, R101, R94, RZ ;  /* 0x0000005e65047227 */ /* 0x000fe200078e00ff */
[----:B------:R-:W-:Y:S02]  /*5f50*/  SHF.R.U32.HI R0, RZ, R99, R0 ;  /* 0x00000063ff007219 */ /* 0x000fe40000011600 */
[----:B------:R-:W-:Y:S01]  /*5f60*/  ISETP.NE.AND P3, PT, R42, 0x1, PT ;  /* 0x000000012a00780c */ /* 0x000fe20003f65270 */
[----:B------:R-:W-:Y:S01]  /*5f70*/  IMAD.HI.U32 R6, R43, R39, RZ ;  /* 0x000000272b067227 */ /* 0x000fe200078e00ff */
[-C--:B------:R-:W-:Y:S02]  /*5f80*/  SHF.R.U32.HI R4, RZ, R95.reuse, R4 ;  /* 0x0000005fff047219 */ /* 0x080fe40000011604 */
[----:B------:R-:W-:Y:S01]  /*5f90*/  SEL R0, R100, R0, !P0 ;  /* 0x0000000064007207 */ /* 0x000fe20004000000 */
[----:B------:R-:W-:Y:S01]  /*5fa0*/  IMAD.HI.U32 R5, R44, R94, RZ ;  /* 0x0000005e2c057227 */ /* 0x000fe200078e00ff */
[----:B------:R-:W-:Y:S03]  /*5fb0*/  SEL R4, R101, R4, !P3 ;  /* 0x0000000465047207 */ /* 0x000fe60005800000 */
[-C--:B------:R-:W-:Y:S01]  /*5fc0*/  IMAD.HI.U32 R3, R0, R36.reuse, RZ ;  /* 0x0000002400037227 */ /* 0x080fe200078e00ff */
[----:B------:R-:W-:Y:S03]  /*5fd0*/  SHF.R.U32.HI R5, RZ, R95, R5 ;  /* 0x0000005fff057219 */ /* 0x000fe60000011605 */
[----:B------:R-:W-:Y:S01]  /*5fe0*/  IMAD.HI.U32 R2, R4, R36, RZ ;  /* 0x0000002404027227 */ /* 0x000fe200078e00ff */
[----:B------:R-:W-:Y:S02]  /*5ff0*/  @P2 SHF.R.U32.HI R0, RZ, R37, R3 ;  /* 0x00000025ff002219 */ /* 0x000fe40000011603 */
[----:B------:R-:W-:Y:S02]  /*6000*/  SHF.R.U32.HI R3, RZ, R99, R6 ;  /* 0x00000063ff037219 */ /* 0x000fe40000011606 */
[----:B------:R-:W-:Y:S01]  /*6010*/  @P2 SHF.R.U32.HI R4, RZ, R37, R2 ;  /* 0x00000025ff042219 */ /* 0x000fe20000011602 */
[----:B------:R-:W-:Y:S01]  /*6020*/  IMAD R0, R40, R0, RZ ;  /* 0x0000000028007224 */ /* 0x000fe200078e02ff */
[----:B------:R-:W-:Y:S02]  /*6030*/  SEL R3, R43, R3, !P0 ;  /* 0x000000032b037207 */ /* 0x000fe40004000000 */
[----:B------:R-:W-:Y:S01]  /*6040*/  SEL R2, R44, R5, !P3 ;  /* 0x000000052c027207 */ /* 0x000fe20005800000 */
[----:B------:R-:W-:Y:S01]  /*6050*/  IMAD R5, R40, R4, RZ ;  /* 0x0000000428057224 */ /* 0x000fe200078e02ff */
[C---:B------:R-:W-:Y:S01]  /*6060*/  ISETP.GE.AND P0, PT, R3.reuse, R0, PT ;  /* 0x000000000300720c */ /* 0x040fe20003f06270 */
[C---:B------:R-:W-:Y:S03]  /*6070*/  IMAD.HI.U32 R0, R3.reuse, R36, RZ ;  /* 0x0000002403007227 */ /* 0x040fe600078e00ff */
[C---:B------:R-:W-:Y:S02]  /*6080*/  ISETP.GE.OR P0, PT, R2.reuse, R5, P0 ;  /* 0x000000050200720c */ /* 0x040fe40000706670 */
[----:B------:R-:W-:Y:S04]  /*6090*/  SHF.R.U32.HI R0, RZ, R37, R0 ;  /* 0x00000025ff007219 */ /* 0x000fe80000011600 */
[C---:B------:R-:W-:Y:S05]  /*60a0*/  SEL R6, R3.reuse, R0, !P2 ;  /* 0x0000000003067207 */ /* 0x040fea0005000000 */
        /* <DEDUP_REMOVED lines=14> */
[----:B------:R-:W-:Y:S07]  /*6190*/  IMAD R43, R3, R38, R43 ;  /* 0x00000026032b7224 */ /* 0x000fee00078e022b */
.L_x_115:
[----:B-1----:R-:W-:Y:S01]  /*61a0*/  @!P1 ISETP.NE.AND P0, PT, R8, 0x1, PT ;  /* 0x000000010800980c */ /* 0x002fe20003f05270 */
[----:B------:R-:W-:Y:S01]  /*61b0*/  @!P1 IMAD.HI.U32 R0, R44, R10, RZ ;  /* 0x0000000a2c009227 */ /* 0x000fe200078e00ff */
[----:B------:R-:W-:Y:S01]  /*61c0*/  @!P1 ISETP.NE.AND P2, PT, R7, 0x1, PT ;  /* 0x000000010700980c */ /* 0x000fe20003f45270 */
[----:B------:R-:W-:Y:S01]  /*61d0*/  ULOP3.LUT UP0, URZ, UR48, 0x90, URZ, 0xc0, !UPT ;  /* 0x0000009030ff7892 */ /* 0x000fe2000f80c0ff */
[----:B------:R-:W-:Y:S01]  /*61e0*/  R2UR UR42, R14 ;  /* 0x000000000e2a72ca */ /* 0x000fe200000e0000 */
[----:B------:R-:W-:Y:S01]  /*61f0*/  @!P1 IMAD.HI.U32 R2, R43, R9, RZ ;  /* 0x000000092b029227 */ /* 0x000fe200078e00ff */
[----:B------:R-:W-:Y:S02]  /*6200*/  @!P1 SHF.R.U32.HI R0, RZ, R11, R0 ;  /* 0x0000000bff009219 */ /* 0x000fe40000011600 */
[----:B------:R-:W-:Y:S01]  /*6210*/  R2UR UR41, R15 ;  /* 0x000000000f2972ca */ /* 0x000fe200000e0000 */
[----:B------:R-:W-:Y:S01]  /*6220*/  VIADD R116, R116, 0x1 ;  /* 0x0000000174747836 */ /* 0x000fe20000000000 */
[----:B------:R-:W-:Y:S02]  /*6230*/  @!P1 SHF.R.U32.HI R2, RZ, R12, R2 ;  /* 0x0000000cff029219 */ /* 0x000fe40000011602 */
[----:B------:R-:W-:Y:S02]  /*6240*/  @!P1 SEL R3, R44, R0, !P2 ;  /* 0x000000002c039207 */ /* 0x000fe40005000000 */
[----:B------:R-:W-:Y:S02]  /*6250*/  @!P1 SEL R2, R43, R2, !P0 ;  /* 0x000000022b029207 */ /* 0x000fe40004000000 */
[----:B------:R-:W-:Y:S01]  /*6260*/  @P4 SHF.R.U32.HI R105, RZ, 0x10, R17 ;  /* 0x00000010ff694819 */ /* 0x000fe20000011611 */
[----:B------:R-:W-:Y:S02]  /*6270*/  USHF.L.U32 UR42, UR42, 0x6, URZ ;  /* 0x000000062a2a7899 */ /* 0x000fe400080006ff */
[----:B------:R-:W-:Y:S02]  /*6280*/  @!P1 IMAD.IADD R0, R2, 0x1, -R3 ;  /* 0x0000000102009824 */ /* 0x000fe400078e0a03 */
[----:B------:R-:W-:Y:S01]  /*6290*/  @!P1 IMAD.IADD R2, R3, 0x1, -R2 ;  /* 0x0000000103029824 */ /* 0x000fe200078e0a02 */
[----:B------:R-:W-:Y:S01]  /*62a0*/  USHF.L.U32 UR41, UR41, 0x8, URZ ;  /* 0x0000000829297899 */ /* 0x000fe200080006ff */
[----:B------:R-:W-:Y:S02]  /*62b0*/  @!P1 IMAD R44, R0, R7, R44 ;  /* 0x00000007002c9224 */ /* 0x000fe400078e022c */
[----:B------:R-:W-:Y:S01]  /*62c0*/  @!P1 IMAD R43, R2, R8, R43 ;  /* 0x00000008022b9224 */ /* 0x000fe200078e022b */
[----:B------:R-:W-:Y:S08]  /*62d0*/  BRA.U !UP0, `(.L_x_116) ;  /* 0x0000000108407547 */ /* 0x000ff0000b800000 */
[----:B------:R-:W1:Y:S01]  /*62e0*/  LDCU.64 UR8, c[0x4][0x88] ;  /* 0x01001100ff0877ac */ /* 0x000e620008000a00 */
[----:B------:R-:W-:Y:S01]  /*62f0*/  MOV R3, 0x0 ;  /* 0x0000000000037802 */ /* 0x000fe20000000f00 */
[----:B------:R-:W-:Y:S02]  /*6300*/  HFMA2 R12, -RZ, RZ, 0, 5.9604644775390625e-08 ;  /* 0x00000001ff0c7431 */ /* 0x000fe400000001ff */
[----:B------:R-:W-:Y:S02]  /*6310*/  IMAD.MOV.U32 R8, RZ, RZ, 0x70 ;  /* 0x00000070ff087424 */ /* 0x000fe400078e00ff */
[----:B------:R-:W-:Y:S01]  /*6320*/  IMAD.MOV.U32 R13, RZ, RZ, RZ ;  /* 0x000000ffff0d7224 */ /* 0x000fe200078e00ff */
[----:B------:R-:W2:Y:S01]  /*6330*/  LDCU.64 UR6, c[0x4][0x90] ;  /* 0x01001200ff0677ac */ /* 0x000ea20008000a00 */
[----:B------:R-:W3:Y:S01]  /*6340*/  LDC.64 R2, c[0x4][R3] ;  /* 0x0100000003027b82 */ /* 0x000ee20000000a00 */
[----:B------:R-:W4:Y:S01]  /*6350*/  LDCU.64 UR4, c[0x4][0x8] ;  /* 0x01000100ff0477ac */ /* 0x000f220008000a00 */
[----:B-1----:R-:W-:Y:S01]  /*6360*/  MOV R5, UR9 ;  /* 0x0000000900057c02 */ /* 0x002fe20008000f00 */
[----:B------:R-:W-:Y:S01]  /*6370*/  IMAD.U32 R4, RZ, RZ, UR8 ;  /* 0x00000008ff047e24 */ /* 0x000fe2000f8e00ff */
[----:B--2---:R-:W-:Y:S01]  /*6380*/  MOV R7, UR7 ;  /* 0x0000000700077c02 */ /* 0x004fe20008000f00 */
[----:B------:R-:W-:Y:S01]  /*6390*/  IMAD.U32 R6, RZ, RZ, UR6 ;  /* 0x00000006ff067e24 */ /* 0x000fe2000f8e00ff */
[----:B----4-:R-:W-:Y:S01]  /*63a0*/  MOV R11, UR5 ;  /* 0x00000005000b7c02 */ /* 0x010fe20008000f00 */
[----:B------:R-:W-:Y:S02]  /*63b0*/  IMAD.U32 R10, RZ, RZ, UR4 ;  /* 0x00000004ff0a7e24 */ /* 0x000fe4000f8e00ff */
[----:B------:R-:W-:Y:S07]  /*63c0*/  LEPC R20, `(.L_x_116) ;  /* 0x000000001014794e */ /* 0x000fee0000000000 */
[----:B---3-5:R-:W-:Y:S05]  /*63d0*/  CALL.ABS.NOINC R2 ;  /* 0x0000000002007343 */ /* 0x028fea0003c00000 */
.L_x_116:
[----:B------:R-:W-:Y:S01]  /*63e0*/  LOP3.LUT P0, RZ, R112, 0x90, RZ, 0xc0, !PT ;  /* 0x0000009070ff7812 */ /* 0x000fe2000780c0ff */
[----:B------:R-:W-:Y:S11]  /*63f0*/  BSSY.RECONVERGENT B6, `(.L_x_117) ;  /* 0x0000013000067945 */ /* 0x000ff60003800200 */
[----:B------:R-:W-:Y:S01]  /*6400*/  @!UPT UIADD3 URZ, UPT, UPT, URZ, URZ, URZ ;  /* 0x000000fffffff290 */ /* 0x000fe2000fffe0ff */
[----:B------:R-:W-:Y:S05]  /*6410*/  @!P0 BRA `(.L_x_118) ;  /* 0x0000000000408947 */ /* 0x000fea0003800000 */
        /* <DEDUP_REMOVED lines=16> */
.L_x_118:
[----:B------:R-:W-:Y:S05]  /*6520*/  BSYNC.RECONVERGENT B6 ;  /* 0x0000000000067941 */ /* 0x000fea0003800200 */
.L_x_117:
[----:B------:R-:W-:Y:S01]  /*6530*/  ISETP.NE.U32.AND P1, PT, R92, RZ, PT ;  /* 0x000000ff5c00720c */ /* 0x000fe20003f25070 */
[----:B------:R-:W1:Y:S01]  /*6540*/  LDCU UR4, c[0x0][0x8c8] ;  /* 0x00011900ff0477ac */ /* 0x000e620008000800 */
[----:B------:R-:W-:Y:S02]  /*6550*/  ISETP.NE.U32.AND P4, PT, R88, RZ, PT ;  /* 0x000000ff5800720c */ /* 0x000fe40003f85070 */
[----:B------:R-:W-:Y:S02]  /*6560*/  ISETP.NE.AND.EX P1, PT, R93, RZ, PT, P1 ;  /* 0x000000ff5d00720c */ /* 0x000fe40003f25310 */
[----:B------:R-:W-:Y:S02]  /*6570*/  ISETP.NE.U32.AND P3, PT, RZ, UR38, PT ;  /* 0x00000026ff007c0c */ /* 0x000fe4000bf65070 */
[----:B------:R-:W-:Y:S02]  /*6580*/  ISETP.NE.U32.AND P2, PT, R92, RZ, PT ;  /* 0x000000ff5c00720c */ /* 0x000fe40003f45070 */
[----:B------:R-:W-:Y:S02]  /*6590*/  ISETP.NE.AND.EX P4, PT, R89, RZ, PT, P4 ;  /* 0x000000ff5900720c */ /* 0x000fe40003f85340 */
[----:B------:R-:W-:Y:S05]  /*65a0*/  ISETP.NE.AND.EX P3, PT, RZ, UR39, PT, P3 ;  /* 0x00000027ff007c0c */ /* 0x000fea000bf65330 */
[----:B------:R-:W-:Y:S08]  /*65b0*/  @!P1 BRA `(.L_x_119) ;  /* 0x00000000002c9947 */ /* 0x000ff00003800000 */
[----:B------:R-:W-:Y:S01]  /*65c0*/  ISETP.NE.U32.AND P0, PT, R90, RZ, PT ;  /* 0x000000ff5a00720c */ /* 0x000fe20003f05070 */
[----:B------:R-:W-:Y:S03]  /*65d0*/  IMAD.MOV.U32 R98, RZ, RZ, 0x1 ;  /* 0x00000001ff627424 */ /* 0x000fe600078e00ff */
[----:B------:R-:W-:Y:S11]  /*65e0*/  ISETP.NE.AND.EX P0, PT, R91, RZ, PT, P0 ;  /* 0x000000ff5b00720c */ /* 0x000ff60003f05300 */
[----:B------:R-:W-:Y:S02]  /*65f0*/  @!UPT UIADD3 URZ, UPT, UPT, URZ, URZ, URZ ;  /* 0x000000fffffff290 */ /* 0x000fe4000fffe0ff */
[----:B------:R-:W2:Y:S01]  /*6600*/  @P0 LDC.64 R2, c[0x0][0x888] ;  /* 0x00022200ff020b82 */ /* 0x000ea20000000a00 */
[----:B------:R-:W-:Y:S04]  /*6610*/  @P0 IMAD R0, R92, UR36, RZ ;  /* 0x000000245c000c24 */ /* 0x000fe8000f8e02ff */
[----:B--2---:R-:W-:Y:S04]  /*6620*/  @P0 IMAD.WIDE R2, R0, 0x4, R2 ;  /* 0x0000000400020825 */ /* 0x004fe800078e0202 */
[----:B------:R-:W-:Y:S01]  /*6630*/  HFMA2 R0, -RZ, RZ, 0, 5.9604644775390625e-08 ;  /* 0x00000001ff007431 */ /* 0x000fe200000001ff */
[----:B-----5:R2:W5:Y:S04]  /*6640*/  @P0 LDG.E R47, desc[UR46][R2.64] ;  /* 0x0000002e022f0981 */ /* 0x020568000c1e1900 */
[----:B------:R-:W-:Y:S01]  /*6650*/  @!P0 PRMT R98, R0, 0x7610, R98 ;  /* 0x0000761000628816 */ /* 0x000fe20000000062 */
[----:B--2---:R-:W3:Y:S06]  /*6660*/  @!P0 LDC R47, c[0x0][0x880] ;  /* 0x00022000ff2f8b82 */ /* 0x004eec0000000800 */
.L_x_119:
[----:B------:R-:W-:Y:S01]  /*6670*/  ISETP.NE.AND.EX P0, PT, R93, RZ, PT, P2 ;  /* 0x000000ff5d00720c */ /* 0x000fe20003f05320 */
[----:B------:R-:W-:Y:S01]  /*6680*/  @!UPT UIADD3 URZ, UPT, UPT, URZ, URZ, URZ ;  /* 0x000000fffffff290 */ /* 0x000fe2000fffe0ff */
[----:B------:R-:W-:Y:S11]  /*6690*/  @!P4 BRA `(.L_x_120) ;  /* 0x000000000020c947 */ /* 0x000ff60003800000 */
[----:B------:R-:W-:Y:S04]  /*66a0*/  ISETP.NE.U32.AND P4, PT, R86, RZ, PT ;  /* 0x000000ff5600720c */ /* 0x000fe80003f85070 */
[----:B------:R-:W-:Y:S11]  /*66b0*/  ISETP.NE.AND.EX P4, PT, R87, RZ, PT, P4 ;  /* 0x000000ff5700720c */ /* 0x000ff60003f85340 */
[----:B------:R-:W-:Y:S02]  /*66c0*/  @!UPT UIADD3 URZ, UPT, UPT, URZ, URZ, URZ ;  /* 0x000000fffffff290 */ /* 0x000fe4000fffe0ff */
[----:B------:R-:W2:Y:S01]  /*66d0*/  @P4 LDC.64 R2, c[0x0][0x8a8] ;  /* 0x00022a00ff024b82 */ /* 0x000ea20000000a00 */
[----:B------:R-:W-:Y:S04]  /*66e0*/  @P4 IMAD R0, R88, UR36, RZ ;  /* 0x0000002458004c24 */ /* 0x000fe8000f8e02ff */
[----:B--2---:R-:W-:Y:S05]  /*66f0*/  @P4 IMAD.WIDE R2, R0, 0x4, R2 ;  /* 0x0000000400024825 */ /* 0x004fea00078e0202 */
[----:B-----5:R2:W5:Y:S02]  /*6700*/  @P4 LDG.E R45, desc[UR46][R2.64] ;  /* 0x0000002e022d4981 */ /* 0x020564000c1e1900 */
[----:B--2---:R-:W4:Y:S02]  /*6710*/  @!P4 LDC R45, c[0x0][0x8a0] ;  /* 0x00022800ff2dcb82 */ /* 0x004f240000000800 */
.L_x_120:
[----:B------:R-:W-:Y:S04]  /*6720*/  PLOP3.LUT P4, PT, PT, PT, PT, 0x8, 0x80 ;  /* 0x000000000080781c */ /* 0x000fe80003f8e170 */
[----:B------:R-:W-:Y:S01]  /*6730*/  P2R R121, PR, RZ, 0x10 ;  /* 0x00000010ff797803 */ /* 0x000fe20000000000 */
[----:B------:R-:W-:Y:S08]  /*6740*/  @P3 BRA P0, `(.L_x_121) ;  /* 0x0000000000343947 */ /* 0x000ff00000000000 */
[----:B------:R-:W-:Y:S02]  /*6750*/  ISETP.NE.AND.EX P0, PT, R93, RZ, PT, P2 ;  /* 0x000000ff5d00720c */ /* 0x000fe40003f05320 */
[----:B------:R-:W-:Y:S11]  /*6760*/  PLOP3.LUT P2, PT, PT, PT, PT, 0x80, 0x8 ;  /* 0x000000000008781c */ /* 0x000ff60003f4f070 */
[----:B------:R-:W-:Y:S02]  /*6770*/  @P0 LOP3.LUT P3, RZ, R98, 0xff, RZ, 0xc0, !PT ;  /* 0x000000ff62ff0812 */ /* 0x000fe4000786c0ff */
[----:B------:R-:W-:Y:S02]  /*6780*/  @P0 ISETP.NE.U32.AND P4, PT, RZ, UR38, PT ;  /* 0x00000026ff000c0c */ /* 0x000fe4000bf85070 */
[----:B------:R-:W-:Y:S02]  /*6790*/  @P0 PLOP3.LUT P2, PT, P3, PT, PT, 0x80, 0x8 ;  /* 0x000000000008081c */ /* 0x000fe40001f4f070 */
[C---:B---3-5:R-:W-:Y:S02]  /*67a0*/  @P0 FSETP.NEU.AND P3, PT, R47.reuse, RZ, PT ;  /* 0x000000ff2f00020b */ /* 0x068fe40003f6d000 */
[----:B------:R-:W-:Y:S02]  /*67b0*/  @P0 ISETP.NE.AND.EX P4, PT, RZ, UR39, PT, P4 ;  /* 0x00000027ff000c0c */ /* 0x000fe4000bf85340 */
[----:B------:R-:W-:Y:S02]  /*67c0*/  @P0 SEL R0, RZ, 0xffffffff, P3 ;  /* 0xffffffffff000807 */ /* 0x000fe40001800000 */
[----:B------:R-:W-:Y:S05]  /*67d0*/  @!P0 FSETP.EQ.AND P5, PT, R47, RZ, PT ;  /* 0x000000ff2f00820b */ /* 0x000fea0003fa2000 */
[----:B------:R-:W-:Y:S04]  /*67e0*/  @!P2 SEL R0, RZ, 0xffffffff, P4 ;  /* 0xffffffffff00a807 */ /* 0x000fe80002000000 */
[----:B------:R-:W-:Y:S04]  /*67f0*/  @P0 LOP3.LUT R0, R0, 0x1, RZ, 0xc0, !PT ;  /* 0x0000000100000812 */ /* 0x000fe800078ec0ff */
[----:B------:R-:W-:Y:S04]  /*6800*/  @P0 ISETP.EQ.U32.AND P5, PT, R0, 0x1, PT ;  /* 0x000000010000080c */ /* 0x000fe80003fa2070 */
[----:B------:R-:W-:Y:S09]  /*6810*/  P2R R121, PR, RZ, 0x20 ;  /* 0x00000020ff797803 */ /* 0x000ff20000000000 */
.L_x_121:
[----:B------:R-:W-:Y:S01]  /*6820*/  ISETP.NE.U32.AND P0, PT, RZ, UR38, PT ;  /* 0x00000026ff007c0c */ /* 0x000fe2000bf05070 */
[----:B------:R-:W-:Y:S01]  /*6830*/  UISETP.NE.U32.AND UP0, UPT, UR44, URZ, UPT ;  /* 0x000000ff2c00728c */ /* 0x000fe2000bf05070 */
[----:B---3-5:R-:W-:Y:S01]  /*6840*/  FSETP.NEU.AND P2, PT, R47, RZ, PT ;  /* 0x000000ff2f00720b */ /* 0x028fe20003f4d000 */
[----:B-1----:R-:W-:Y:S01]  /*6850*/  IMAD.U32 R2, RZ, RZ, UR4 ;  /* 0x00000004ff027e24 */ /* 0x002fe2000f8e00ff */
[----:B------:R-:W-:Y:S01]  /*6860*/  ISETP.NE.AND.EX P0, PT, RZ, UR39, PT, P0 ;  /* 0x00000027ff007c0c */ /* 0x000fe2000bf05300 */
[----:B------:R-:W-:Y:S01]  /*6870*/  UISETP.NE.AND.EX UP0, UPT, UR45, URZ, UPT, UP0 ;  /* 0x000000ff2d00728c */ /* 0x000fe2000bf05300 */
[----:B------:R-:W-:Y:S02]  /*6880*/  SEL R4, RZ, 0xffffffff, P2 ;  /* 0xffffffffff047807 */ /* 0x000fe40001000000 */
[----:B------:R-:W-:Y:S02]  /*6890*/  SEL R0, RZ, 0xffffffff, P0 ;  /* 0xffffffffff007807 */ /* 0x000fe40000000000 */
[----:B------:R-:W-:Y:S04]  /*68a0*/  LOP3.LUT P0, RZ, R98, 0xff, RZ, 0xc0, !PT ;  /* 0x000000ff62ff7812 */ /* 0x000fe8000780c0ff */
[----:B------:R-:W-:Y:S02]  /*68b0*/  @P1 SEL R4, R0, R4, !P0 ;  /* 0x0000000400041207 */ /* 0x000fe40004000000 */
[----:B------:R-:W-:Y:S01]  /*68c0*/  LEA R0, R107, UR49, 0x3 ;  /* 0x000000316b007c11 */ /* 0x000fe2000f8e18ff */
[----:B------:R-:W-:Y:S06]  /*68d0*/  BRA.U !UP0, `(.L_x_122) ;  /* 0x0000000108507547 */ /* 0x000fec000b800000 */
[----:B------:R-:W-:Y:S02]  /*68e0*/  VIADD R2, R111, UR41 ;  /* 0x000000296f027c36 */ /* 0x000fe40008000000 */
[----:B------:R-:W-:Y:S02]  /*68f0*/  VIADD R3, R110, UR42 ;  /* 0x0000002a6e037c36 */ /* 0x000fe40008000000 */
[----:B------:R-:W-:Y:S01]  /*6900*/  IMAD.U32 R5, RZ, RZ, UR42 ;  /* 0x0000002aff057e24 */ /* 0x000fe2000f8e00ff */
[----:B------:R-:W-:Y:S04]  /*6910*/  ISETP.GE.AND P1, PT, R2, UR51, PT ;  /* 0x0000003302007c0c */ /* 0x000fe8000bf26270 */
[----:B------:R-:W-:Y:S11]  /*6920*/  ISETP.GE.OR P1, PT, R3, UR50, P1 ;  /* 0x0000003203007c0c */ /* 0x000ff60008f26670 */
[----:B------:R-:W-:Y:S02]  /*6930*/  @!UPT UIADD3 URZ, UPT, UPT, URZ, URZ, URZ ;  /* 0x000000fffffff290 */ /* 0x000fe4000fffe0ff */
[----:B------:R-:W-:Y:S01]  /*6940*/  @!P1 IADD3 R6, P0, PT, R110, UR42, RZ ;  /* 0x0000002a6e069c10 */ /* 0x000fe2000ff1e0ff */
[----:B------:R-:W1:Y:S01]  /*6950*/  @!P1 LDC.64 R2, c[0x0][0x8d0] ;  /* 0x00023400ff029b82 */ /* 0x000e620000000a00 */
[----:B------:R-:W-:Y:S02]  /*6960*/  VOTEU.ALL UP0, P1 ;  /* 0x0000000000ff7886 */ /* 0x000fe40000800000 */
[----:B------:R-:W-:Y:S03]  /*6970*/  @!P1 LEA.HI.X.SX32 R7, R5, RZ, 0x1, P0 ;  /* 0x000000ff05079211 */ /* 0x000fe600000f0eff */
[----:B------:R-:W-:Y:S06]  /*6980*/  @!UP0 USHF.R.S32.HI UR4, URZ, 0x1f, UR36 ;  /* 0x0000001fff048899 */ /* 0x000fec0008011424 */
[C---:B-1----:R-:W-:Y:S02]  /*6990*/  @!P1 IMAD R5, R2.reuse, UR4, RZ ;  /* 0x0000000402059c24 */ /* 0x042fe4000f8e02ff */
[----:B------:R-:W-:Y:S04]  /*69a0*/  @!P1 IMAD.WIDE.U32 R6, R2, UR36, R6 ;  /* 0x0000002402069c25 */ /* 0x000fe8000f8e0006 */
[----:B------:R-:W-:Y:S01]  /*69b0*/  @!P1 IMAD R5, R3, UR36, R5 ;  /* 0x0000002403059c24 */ /* 0x000fe2000f8e0205 */
[----:B------:R-:W-:Y:S04]  /*69c0*/  @!P1 IADD3 R2, P0, PT, R6, UR44, RZ ;  /* 0x0000002c06029c10 */ /* 0x000fe8000ff1e0ff */
[--C-:B------:R-:W-:Y:S02]  /*69d0*/  @!P1 IADD3.X R3, PT, PT, R7, UR45, R5.reuse, P0, !PT ;  /* 0x0000002d07039c10 */ /* 0x100fe400087fe405 */
[----:B------:R-:W-:Y:S06]  /*69e0*/  PRMT R5, RZ, 0x7610, R5 ;  /* 0x00007610ff057816 */ /* 0x000fec0000000005 */
[----:B------:R-:W2:Y:S02]  /*69f0*/  @!P1 LDG.E.U8 R5, desc[UR46][R2.64] ;  /* 0x0000002e02059981 */ /* 0x000ea4000c1e1100 */
[----:B--2---:R-:W-:Y:S05]  /*6a00*/  F2FP.F16.E4M3.UNPACK_B R2, R5 ;  /* 0x00000005ff02723e */ /* 0x004fea00020006ff */
[----:B------:R-:W-:Y:S07]  /*6a10*/  HADD2.F32 R2, -RZ, R2.H0_H0 ;  /* 0x20000002ff027230 */ /* 0x000fee0000004100 */
.L_x_122:
[----:B------:R-:W-:Y:S01]  /*6a20*/  ISETP.NE.AND P1, PT, R121, RZ, PT ;  /* 0x000000ff7900720c */ /* 0x000fe20003f25270 */
[----:B------:R-:W-:Y:S01]  /*6a30*/  BSSY B1, `(.L_x_123) ;  /* 0x0000036000017945 */ /* 0x000fe20003800000 */
[C---:B------:R-:W-:Y:S01]  /*6a40*/  LEA R115, R84.reuse, UR49, 0x3 ;  /* 0x0000003154737c11 */ /* 0x040fe2000f8e18ff */
[----:B------:R-:W-:Y:S01]  /*6a50*/  IMAD.MOV.U32 R118, RZ, RZ, 0x1 ;  /* 0x00000001ff767424 */ /* 0x000fe200078e00ff */
[----:B------:R-:W-:Y:S01]  /*6a60*/  SHF.L.U32 R5, R109, 0x1f, RZ ;  /* 0x0000001f6d057819 */ /* 0x000fe200000006ff */
[----:B------:R-:W-:Y:S01]  /*6a70*/  IMAD R75, R84, 0x80, R85 ;  /* 0x00000080544b7824 */ /* 0x000fe200078e0255 */
[----:B------:R-:W-:Y:S02]  /*6a80*/  LOP3.LUT R4, R4, 0x1, RZ, 0xc0, !PT ;  /* 0x0000000104047812 */ /* 0x000fe400078ec0ff */
[----:B------:R-:W-:Y:S02]  /*6a90*/  CS2R R82, SRZ ;  /* 0x0000000000527805 */ /* 0x000fe4000001ff00 */
[----:B------:R-:W-:Y:S02]  /*6aa0*/  CS2R R80, SRZ ;  /* 0x0000000000507805 */ /* 0x000fe4000001ff00 */
[----:B------:R-:W-:Y:S02]  /*6ab0*/  CS2R R78, SRZ ;  /* 0x00000000004e7805 */ /* 0x000fe4000001ff00 */
[----:B------:R-:W-:Y:S02]  /*6ac0*/  ISETP.NE.U32.AND P3, PT, R4, 0x1, PT ;  /* 0x000000010400780c */ /* 0x000fe40003f65070 */
[----:B------:R-:W-:Y:S02]  /*6ad0*/  CS2R R76, SRZ ;  /* 0x00000000004c7805 */ /* 0x000fe4000001ff00 */
[----:B------:R-:W-:Y:S02]  /*6ae0*/  @!P1 SHF.L.U32 R3, R106, 0x1f, RZ ;  /* 0x0000001f6a039819 */ /* 0x000fe400000006ff */
[----:B------:R-:W-:Y:S02]  /*6af0*/  P2R R119, PR, RZ, 0x8 ;  /* 0x00000008ff777803 */ /* 0x000fe40000000000 */
[----:B------:R-:W1:Y:S01]  /*6b00*/  @!P1 SYNCS.PHASECHK.TRANS64.TRYWAIT P0, [R0+URZ+0x100], R3 ;  /* 0x00010003000095a7 */ /* 0x000e6200080011ff */
[----:B------:R2:W3:Y:S01]  /*6b10*/  SYNCS.PHASECHK.TRANS64.TRYWAIT P2, [R115+URZ+0x170], R5 ;  /* 0x00017005730075a7 */ /* 0x0004e200080411ff */
[----:B-1----:R-:W-:Y:S01]  /*6b20*/  @!P1 SEL R118, RZ, 0x1, !P0 ;  /* 0x00000001ff769807 */ /* 0x002fe20004000000 */
[----:B--23--:R-:W-:Y:S06]  /*6b30*/  @P1 BRA `(.L_x_124) ;  /* 0x0000000000941947 */ /* 0x00cfec0003800000 */
[----:B------:R-:W-:Y:S01]  /*6b40*/  @P3 IMAD R6, R107, 0x1000, R102 ;  /* 0x000010006b063824 */ /* 0x000fe200078e0266 */
[----:B------:R-:W-:Y:S01]  /*6b50*/  LOP3.LUT P1, RZ, R103, 0x80, RZ, 0xc0, !PT ;  /* 0x0000008067ff7812 */ /* 0x000fe2000782c0ff */
[----:B------:R-:W-:Y:S01]  /*6b60*/  BSSY B0, `(.L_x_125) ;  /* 0x0000010000007945 */ /* 0x000fe20003800000 */
[----:B------:R-:W-:Y:S01]  /*6b70*/  PLOP3.LUT P0, PT, PT, PT, PT, 0x8, 0x80 ;  /* 0x000000000080781c */ /* 0x000fe20003f0e170 */
[----:B------:R-:W-:Y:S01]  /*6b80*/  @P3 VIADD R4, R6, UR49 ;  /* 0x0000003106043c36 */ /* 0x000fe20008000000 */
[----:B------:R-:W-:Y:S02]  /*6b90*/  @P3 PLOP3.LUT P0, PT, P1, PT, PT, 0x80, 0x8 ;  /* 0x000000000008381c */ /* 0x000fe40000f0f070 */
[----:B------:R-:W-:Y:S02]  /*6ba0*/  CS2R R78, SRZ ;  /* 0x00000000004e7805 */ /* 0x000fe4000001ff00 */
[----:B------:R-:W-:Y:S01]  /*6bb0*/  ISETP.NE.AND P1, PT, R118, RZ, PT ;  /* 0x000000ff7600720c */ /* 0x000fe20003f25270 */
[C---:B------:R-:W-:Y:S01]  /*6bc0*/  @P3 VIADD R3, R4.reuse, 0x300 ;  /* 0x0000030004033836 */ /* 0x040fe20000000000 */
[----:B------:R-:W-:Y:S01]  /*6bd0*/  CS2R R76, SRZ ;  /* 0x00000000004c7805 */ /* 0x000fe2000001ff00 */
[----:B------:R-:W-:Y:S01]  /*6be0*/  @P3 VIADD R4, R4, 0x310 ;  /* 0x0000031004043836 */ /* 0x000fe20000000000 */
[----:B------:R-:W-:Y:S02]  /*6bf0*/  CS2R R82, SRZ ;  /* 0x0000000000527805 */ /* 0x000fe4000001ff00 */
[----:B------:R-:W-:Y:S03]  /*6c00*/  CS2R R80, SRZ ;  /* 0x0000000000507805 */ /* 0x000fe6000001ff00 */
[----:B------:R-:W-:Y:S04]  /*6c10*/  @P0 VIADD R4, R3, 0xfffffff0 ;  /* 0xfffffff003040836 */ /* 0x000fe80000000000 */
[----:B------:R-:W-:Y:S05]  /*6c20*/  @P1 BRA `(.L_x_126) ;  /* 0x00000000000c1947 */ /* 0x000fea0003800000 */
[----:B------:R-:W-:Y:S04]  /*6c30*/  SHF.L.U32 R3, R106, 0x1f, RZ ;  /* 0x0000001f6a037819 */ /* 0x000fe800000006ff */
[----:B------:R-:W1:Y:S02]  /*6c40*/  SYNCS.PHASECHK.TRANS64.TRYWAIT P0, [R0+URZ+0x100], R3 ;  /* 0x00010003000075a7 */ /* 0x000e6400080011ff */
[----:B-1----:R-:W-:Y:S05]  /*6c50*/  @!P0 BRA `(.L_x_127) ;  /* 0x0000004400bc8947 */ /* 0x002fea0003800000 */
.L_x_126:
[----:B------:R-:W-:Y:S05]  /*6c60*/  BSYNC B0 ;  /* 0x0000000000007941 */ /* 0x000fea0003800000 */
.L_x_125:
[----:B------:R-:W-:Y:S01]  /*6c70*/  ISETP.NE.AND P0, PT, R119, RZ, PT ;  /* 0x000000ff7700720c */ /* 0x000fe20003f05270 */
[----:B-1----:R-:W-:Y:S02]  /*6c80*/  VIADD R3, R0, 0x120 ;  /* 0x0000012000037836 */ /* 0x002fe40000000000 */
[----:B------:R-:W-:Y:S02]  /*6c90*/  IMAD.U32 R0, RZ, RZ, UR37 ;  /* 0x00000025ff007e24 */ /* 0x000fe4000f8e00ff */
[----:B------:R-:W-:Y:S03]  /*6ca0*/  VIADD R107, R107, 0x1 ;  /* 0x000000016b6b7836 */ /* 0x000fe60000000000 */
[----:B------:R-:W-:Y:S05]  /*6cb0*/  PRMT R0, R0, 0x654, R3 ;  /* 0x0000065400007816 */ /* 0x000fea0000000003 */
[----:B------:R1:W2:Y:S04]  /*6cc0*/  @P0 LDS.128 R76, [R6+UR49+0x300] ;  /* 0x00030031064c0984 */ /* 0x0002a80008000c00 */
[----:B------:R1:W3:Y:S01]  /*6cd0*/  @P0 LDS.128 R80, [R4] ;  /* 0x0000000004500984 */ /* 0x0002e20000000c00 */
[C---:B------:R-:W-:Y:S01]  /*6ce0*/  ISETP.NE.AND P0, PT, R107.reuse, 0x4, PT ;  /* 0x000000046b00780c */ /* 0x040fe20003f05270 */
[----:B------:R-:W-:Y:S01]  /*6cf0*/  @!PT LDS RZ, [RZ] ;  /* 0x00000000fffff984 */ /* 0x000fe20000000800 */
[----:B------:R-:W-:Y:S01]  /*6d00*/  @!PT LDS RZ, [RZ] ;  /* 0x00000000fffff984 */ /* 0x000fe20000000800 */
[----:B------:R-:W-:Y:S01]  /*6d10*/  @!PT LDS RZ, [RZ] ;  /* 0x00000000fffff984 */ /* 0x000fe20000000800 */
[----:B------:R-:W-:Y:S01]  /*6d20*/  @!PT LDS RZ, [RZ] ;  /* 0x00000000fffff984 */ /* 0x000fe20000000800 */
[----:B------:R5:W-:Y:S06]  /*6d30*/  MEMBAR.ALL.CTA ;  /* 0x0000000000007992 */ /* 0x000bec0000008000 */
[----:B-----5:R-:W5:Y:S01]  /*6d40*/  FENCE.VIEW.ASYNC.S ;  /* 0x00000000000073c6 */ /* 0x020f620000000000 */
[----:B------:R-:W-:Y:S01]  /*6d50*/  SEL R107, R107, RZ, P0 ;  /* 0x000000ff6b6b7207 */ /* 0x000fe20000000000 */
[----:B-----5:R5:W-:Y:S02]  /*6d60*/  SYNCS.ARRIVE.TRANS64.RED.A1T0 RZ, [R0+URZ], RZ ;  /* 0x000000ff00ff79a7 */ /* 0x020be400081004ff */
[----:B-----5:R-:W-:Y:S04]  /*6d70*/  SEL R0, RZ, 0x1, P0 ;  /* 0x00000001ff007807 */ /* 0x020fe80000000000 */
[----:B-12---:R-:W-:Y:S02]  /*6d80*/  LOP3.LUT R106, R106, R0, RZ, 0x3c, !PT ;  /* 0x000000006a6a7212 */ /* 0x006fe400078e3cff */
.L_x_124:
[----:B------:R-:W-:Y:S05]  /*6d90*/  BSYNC B1 ;  /* 0x0000000000017941 */ /* 0x000fea0003800000 */
.L_x_123:
[----:B------:R-:W-:Y:S04]  /*6da0*/  SHF.R.U32.HI R0, RZ, 0x15, R75 ;  /* 0x00000015ff007819 */ /* 0x000fe8000001164b */
[----:B------:R-:W-:Y:S01]  /*6db0*/  LOP3.LUT P0, RZ, R0, 0x3, R104, 0x48, !PT ;  /* 0x0000000300ff7812 */ /* 0x000fe20007804868 */
[----:B------:R-:W-:Y:S01]  /*6dc0*/  @!UPT UIADD3 URZ, UPT, UPT, URZ, URZ, URZ ;  /* 0x000000fffffff290 */ /* 0x000fe2000fffe0ff */
[----:B------:R-:W-:Y:S11]  /*6dd0*/  @P2 BRA `(.L_x_128) ;  /* 0x0000000000082947 */ /* 0x000ff60003800000 */
[----:B------:R-:W1:Y:S02]  /*6de0*/  SYNCS.PHASECHK.TRANS64.TRYWAIT P1, [R115+URZ+0x170], R5 ;  /* 0x00017005730075a7 */ /* 0x000e6400080211ff */
[----:B-1----:R-:W-:Y:S05]  /*6df0*/  @!P1 BRA `(.L_x_129) ;  /* 0x0000004400689947 */ /* 0x002fea0003800000 */
.L_x_128:
        /* <DEDUP_REMOVED lines=8> */
[----:B------:R-:W5:Y:S01]  /*6e80*/  LDCU.64 UR4, c[0x4][0x18] ;  /* 0x01000300ff0477ac */ /* 0x000f620008000a00 */
[----:B-1----:R-:W-:Y:S01]  /*6e90*/  MOV R5, UR9 ;  /* 0x0000000900057c02 */ /* 0x002fe20008000f00 */
[----:B------:R-:W-:Y:S01]  /*6ea0*/  IMAD.U32 R4, RZ, RZ, UR8 ;  /* 0x00000008ff047e24 */ /* 0x000fe2000f8e00ff */
[----:B--2---:R-:W-:Y:S01]  /*6eb0*/  MOV R7, UR7 ;  /* 0x0000000700077c02 */ /* 0x004fe20008000f00 */
[----:B------:R-:W-:Y:S01]  /*6ec0*/  IMAD.U32 R6, RZ, RZ, UR6 ;  /* 0x00000006ff067e24 */ /* 0x000fe2000f8e00ff */
[----:B-----5:R-:W-:Y:S01]  /*6ed0*/  MOV R11, UR5 ;  /* 0x00000005000b7c02 */ /* 0x020fe20008000f00 */
[----:B------:R-:W-:Y:S02]  /*6ee0*/  IMAD.U32 R10, RZ, RZ, UR4 ;  /* 0x00000004ff0a7e24 */ /* 0x000fe4000f8e00ff */
[----:B------:R-:W-:Y:S07]  /*6ef0*/  LEPC R20, `(.L_x_130) ;  /* 0x000000001014794e */ /* 0x000fee0000000000 */
[----:B---34-:R-:W-:Y:S05]  /*6f00*/  CALL.ABS.NOINC R14 ;  /* 0x000000000e007343 */ /* 0x018fea0003c00000 */
.L_x_130:
[----:B------:R-:W-:Y:S01]  /*6f10*/  F2FP.F16.E4M3.UNPACK_B R4, R77 ;  /* 0x0000004dff04723e */ /* 0x000fe200020006ff */
[----:B------:R-:W-:Y:S05]  /*6f20*/  WARPSYNC.ALL ;  /* 0x0000000000007948 */ /* 0x000fea0003800000 */
[----:B------:R-:W-:Y:S01]  /*6f30*/  R2UR UR4, R75 ;  /* 0x000000004b0472ca */ /* 0x000fe200000e0000 */
[--C-:B------:R-:W-:Y:S01]  /*6f40*/  HADD2.F32 R51, -RZ, R4.reuse.H0_H0 ;  /* 0x20000004ff337230 */ /* 0x100fe20000004100 */
[-C--:B------:R-:W-:Y:S01]  /*6f50*/  F2FP.F16.E4M3.UNPACK_B R0, R76.reuse.H1 ;  /* 0x0000004cff00723e */ /* 0x080fe200030006ff */
[----:B------:R-:W-:Y:S01]  /*6f60*/  HADD2.F32 R52, -RZ, R4.H1_H1 ;  /* 0x30000004ff347230 */ /* 0x000fe20000004100 */
[----:B------:R-:W-:Y:S01]  /*6f70*/  F2FP.F16.E4M3.UNPACK_B R3, R76 ;  /* 0x0000004cff03723e */ /* 0x000fe200020006ff */
[----:B------:R-:W-:Y:S01]  /*6f80*/  BSSY.RECONVERGENT B0, `(.L_x_131) ;  /* 0x000009e000007945 */ /* 0x000fe20003800200 */
[----:B------:R-:W-:Y:S01]  /*6f90*/  F2FP.F16.E4M3.UNPACK_B R60, R79 ;  /* 0x0000004fff3c723e */ /* 0x000fe200020006ff */
[--C-:B------:R-:W-:Y:S01]  /*6fa0*/  HADD2.F32 R49, -RZ, R0.reuse.H0_H0 ;  /* 0x20000000ff317230 */ /* 0x100fe20000004100 */
[----:B---3--:R-:W-:Y:S01]  /*6fb0*/  F2FP.F16.E4M3.UNPACK_B R68, R81 ;  /* 0x00000051ff44723e */ /* 0x008fe200020006ff */
[----:B------:R-:W-:Y:S01]  /*6fc0*/  HADD2.F32 R50, -RZ, R0.H1_H1 ;  /* 0x30000000ff327230 */ /* 0x000fe20000004100 */
[-C--:B------:R-:W-:Y:S01]  /*6fd0*/  F2FP.F16.E4M3.UNPACK_B R0, R78.reuse ;  /* 0x0000004eff00723e */ /* 0x080fe200020006ff */
[--C-:B------:R-:W-:Y:S01]  /*6fe0*/  HADD2.F32 R46, -RZ, R3.reuse.H0_H0 ;  /* 0x20000003ff2e7230 */ /* 0x100fe20000004100 */
[----:B------:R-:W-:Y:S01]  /*6ff0*/  MOV R120, 0x10 ;  /* 0x0000001000787802 */ /* 0x000fe20000000f00 */
[----:B-1----:R-:W4:Y:S01]  /*7000*/  LDTM.x32 R4, tmem[UR4] ;  /* 0x00000004000479ee */ /* 0x002f2200082c0000 */
[----:B------:R-:W-:Y:S01]  /*7010*/  LOP3.LUT P5, RZ, R103, 0x80, RZ, 0xc0, !PT ;  /* 0x0000008067ff7812 */ /* 0x000fe200078ac0ff */
[----:B------:R-:W-:Y:S01]  /*7020*/  HADD2.F32 R48, -RZ, R3.H1_H1 ;  /* 0x30000003ff307230 */ /* 0x000fe20000004100 */
[----:B------:R-:W-:Y:S01]  /*7030*/  F2FP.F16.E4M3.UNPACK_B R3, R77.H1 ;  /* 0x0000004dff03723e */ /* 0x000fe200030006ff */
[--C-:B------:R-:W-:Y:S01]  /*7040*/  HADD2.F32 R55, -RZ, R0.reuse.H0_H0 ;  /* 0x20000000ff377230 */ /* 0x100fe20000004100 */
[----:B------:R-:W-:Y:S01]  /*7050*/  IADD3 R117, PT, PT, R102, UR49, RZ ;  /* 0x0000003166757c10 */ /* 0x000fe2000fffe0ff */
[----:B------:R-:W-:Y:S01]  /*7060*/  HADD2.F32 R56, -RZ, R0.H1_H1 ;  /* 0x30000000ff387230 */ /* 0x000fe20000004100 */
[----:B------:R-:W-:Y:S01]  /*7070*/  F2FP.F16.E4M3.UNPACK_B R0, R79.H1 ;  /* 0x0000004fff00723e */ /* 0x000fe200030006ff */
[--C-:B------:R-:W-:Y:S01]  /*7080*/  HADD2.F32 R53, -RZ, R3.reuse.H0_H0 ;  /* 0x20000003ff357230 */ /* 0x100fe20000004100 */
[----:B------:R-:W-:Y:S01]  /*7090*/  SEL R120, R120, 0xfffffff0, !P5 ;  /* 0xfffffff078787807 */ /* 0x000fe20006800000 */
[----:B------:R-:W-:Y:S01]  /*70a0*/  HADD2.F32 R54, -RZ, R3.H1_H1 ;  /* 0x30000003ff367230 */ /* 0x000fe20000004100 */
[----:B------:R-:W-:Y:S01]  /*70b0*/  F2FP.F16.E4M3.UNPACK_B R3, R78.H1 ;  /* 0x0000004eff03723e */ /* 0x000fe200030006ff */
[--C-:B------:R-:W-:Y:S01]  /*70c0*/  HADD2.F32 R61, -RZ, R0.reuse.H0_H0 ;  /* 0x20000000ff3d7230 */ /* 0x100fe20000004100 */
[----:B------:R-:W-:Y:S01]  /*70d0*/  IADD3 R117, PT, PT, R117, R120, RZ ;  /* 0x0000007875757210 */ /* 0x000fe20007ffe0ff */
[----:B------:R-:W-:Y:S01]  /*70e0*/  HADD2.F32 R62, -RZ, R0.H1_H1 ;  /* 0x30000000ff3e7230 */ /* 0x000fe20000004100 */
[-C--:B------:R-:W-:Y:S01]  /*70f0*/  F2FP.F16.E4M3.UNPACK_B R0, R80.reuse.H1 ;  /* 0x00000050ff00723e */ /* 0x080fe200030006ff */
[--C-:B------:R-:W-:Y:S01]  /*7100*/  HADD2.F32 R57, -RZ, R3.reuse.H0_H0 ;  /* 0x20000003ff397230 */ /* 0x100fe20000004100 */
[----:B------:R-:W-:Y:S01]  /*7110*/  ISETP.NE.AND P0, PT, R113, RZ, PT ;  /* 0x000000ff7100720c */ /* 0x000fe20003f05270 */
[----:B------:R-:W-:Y:S01]  /*7120*/  HADD2.F32 R58, -RZ, R3.H1_H1 ;  /* 0x30000003ff3a7230 */ /* 0x000fe20000004100 */
[----:B------:R-:W-:Y:S01]  /*7130*/  F2FP.F16.E4M3.UNPACK_B R3, R80 ;  /* 0x00000050ff03723e */ /* 0x000fe200020006ff */
[--C-:B------:R-:W-:Y:S01]  /*7140*/  HADD2.F32 R65, -RZ, R0.reuse.H0_H0 ;  /* 0x20000000ff417230 */ /* 0x100fe20000004100 */
[----:B------:R-:W-:Y:S01]  /*7150*/  ISETP.NE.AND P6, PT, R121, RZ, PT ;  /* 0x000000ff7900720c */ /* 0x000fe20003fc5270 */
[----:B------:R-:W-:Y:S01]  /*7160*/  HADD2.F32 R66, -RZ, R0.H1_H1 ;  /* 0x30000000ff427230 */ /* 0x000fe20000004100 */
[----:B------:R-:W-:Y:S01]  /*7170*/  F2FP.F16.E4M3.UNPACK_B R0, R82 ;  /* 0x00000052ff00723e */ /* 0x000fe200020006ff */
[--C-:B------:R-:W-:Y:S02]  /*7180*/  HADD2.F32 R63, -RZ, R3.reuse.H0_H0 ;  /* 0x20000003ff3f7230 */ /* 0x100fe40000004100 */
[----:B------:R-:W-:Y:S01]  /*7190*/  HADD2.F32 R64, -RZ, R3.H1_H1 ;  /* 0x30000003ff407230 */ /* 0x000fe20000004100 */
[----:B------:R-:W-:Y:S01]  /*71a0*/  F2FP.F16.E4M3.UNPACK_B R3, R81.H1 ;  /* 0x00000051ff03723e */ /* 0x000fe200030006ff */
[--C-:B------:R-:W-:Y:S02]  /*71b0*/  HADD2.F32 R71, -RZ, R0.reuse.H0_H0 ;  /* 0x20000000ff477230 */ /* 0x100fe40000004100 */
[----:B------:R-:W-:Y:S02]  /*71c0*/  HADD2.F32 R72, -RZ, R0.H1_H1 ;  /* 0x30000000ff487230 */ /* 0x000fe40000004100 */
[C-C-:B----4-:R-:W-:Y:S01]  /*71d0*/  FFMA R0, R45.reuse, R4, R2.reuse ;  /* 0x000000042d007223 */ /* 0x150fe20000000002 */
[--C-:B------:R-:W-:Y:S02]  /*71e0*/  HADD2.F32 R69, -RZ, R3.reuse.H0_H0 ;  /* 0x20000003ff457230 */ /* 0x100fe40000004100 */
[----:B------:R-:W-:Y:S02]  /*71f0*/  HADD2.F32 R70, -RZ, R3.H1_H1 ;  /* 0x30000003ff467230 */ /* 0x000fe40000004100 */
[C-C-:B------:R-:W-:Y:S01]  /*7200*/  FFMA R3, R45.reuse, R5, R2.reuse ;  /* 0x000000052d037223 */ /* 0x140fe20000000002 */
[--C-:B------:R-:W-:Y:S02]  /*7210*/  HADD2.F32 R59, -RZ, R60.reuse.H0_H0 ;  /* 0x2000003cff3b7230 */ /* 0x100fe40000004100 */
[C-C-:B------:R-:W-:Y:S01]  /*7220*/  FFMA R6, R45.reuse, R6, R2.reuse ;  /* 0x000000062d067223 */ /* 0x140fe20000000002 */
[----:B------:R-:W-:Y:S02]  /*7230*/  HADD2.F32 R60, -RZ, R60.H1_H1 ;  /* 0x3000003cff3c7230 */ /* 0x000fe40000004100 */
[C-C-:B------:R-:W-:Y:S01]  /*7240*/  FFMA R7, R45.reuse, R7, R2.reuse ;  /* 0x000000072d077223 */ /* 0x140fe20000000002 */
[C-C-:B------:R-:W-:Y:S01]  /*7250*/  FFMA R4, R45.reuse, R8, R2.reuse ;  /* 0x000000082d047223 */ /* 0x140fe20000000002 */
[C-C-:B------:R-:W-:Y:S01]  /*7260*/  FFMA R5, R45.reuse, R9, R2.reuse ;  /* 0x000000092d057223 */ /* 0x140fe20000000002 */
[C-C-:B------:R-:W-:Y:S01]  /*7270*/  FFMA R10, R45.reuse, R10, R2.reuse ;  /* 0x0000000a2d0a7223 */ /* 0x140fe20000000002 */
[C-C-:B------:R-:W-:Y:S01]  /*7280*/  FFMA R11, R45.reuse, R11, R2.reuse ;  /* 0x0000000b2d0b7223 */ /* 0x140fe20000000002 */
[C-C-:B------:R-:W-:Y:S01]  /*7290*/  FFMA R8, R45.reuse, R12, R2.reuse ;  /* 0x0000000c2d087223 */ /* 0x140fe20000000002 */
        /* <DEDUP_REMOVED lines=23> */
[----:B------:R-:W-:Y:S01]  /*7410*/  F2FP.F16.E4M3.UNPACK_B R33, R82.H1 ;  /* 0x00000052ff21723e */ /* 0x000fe200030006ff */
[C-C-:B------:R-:W-:Y:S01]  /*7420*/  FFMA R34, R45.reuse, R34, R2.reuse ;  /* 0x000000222d227223 */ /* 0x140fe20000000002 */
[----:B------:R-:W-:Y:S01]  /*7430*/  FFMA R35, R45, R35, R2 ;  /* 0x000000232d237223 */ /* 0x000fe20000000002 */
[C---:B------:R-:W-:Y:S01]  /*7440*/  FFMA R0, R47.reuse, R46, R0 ;  /* 0x0000002e2f007223 */ /* 0x040fe20000000000 */
[C---:B------:R-:W-:Y:S01]  /*7450*/  FFMA R3, R47.reuse, R48, R3 ;  /* 0x000000302f037223 */ /* 0x040fe20000000003 */
[----:B------:R-:W-:Y:S01]  /*7460*/  F2FP.F16.E4M3.UNPACK_B R48, R83 ;  /* 0x00000053ff30723e */ /* 0x000fe200020006ff */
[C---:B------:R-:W-:Y:S01]  /*7470*/  FFMA R6, R47.reuse, R49, R6 ;  /* 0x000000312f067223 */ /* 0x040fe20000000006 */
[C---:B------:R-:W-:Y:S01]  /*7480*/  FFMA R7, R47.reuse, R50, R7 ;  /* 0x000000322f077223 */ /* 0x040fe20000000007 */
[C---:B------:R-:W-:Y:S01]  /*7490*/  FFMA R4, R47.reuse, R51, R4 ;  /* 0x000000332f047223 */ /* 0x040fe20000000004 */
[C---:B------:R-:W-:Y:S01]  /*74a0*/  FFMA R5, R47.reuse, R52, R5 ;  /* 0x000000342f057223 */ /* 0x040fe20000000005 */
[C---:B------:R-:W-:Y:S01]  /*74b0*/  FFMA R10, R47.reuse, R53, R10 ;  /* 0x000000352f0a7223 */ /* 0x040fe2000000000a */
[----:B------:R-:W-:Y:S01]  /*74c0*/  FFMA R11, R47, R54, R11 ;  /* 0x000000362f0b7223 */ /* 0x000fe2000000000b */
[----:B------:R-:W-:Y:S01]  /*74d0*/  F2FP.SATFINITE.RELU.E4M3.F32.PACK_AB_MERGE_C R49, R7, R6, RZ ;  /* 0x000000060731723e */ /* 0x000fe200048078ff */
[C---:B------:R-:W-:Y:S01]  /*74e0*/  FFMA R8, R47.reuse, R55, R8 ;  /* 0x000000372f087223 */ /* 0x040fe20000000008 */
[----:B------:R-:W-:Y:S01]  /*74f0*/  F2FP.F16.E4M3.UNPACK_B R7, R83.H1 ;  /* 0x00000053ff07723e */ /* 0x000fe200030006ff */
[----:B------:R-:W-:Y:S01]  /*7500*/  FFMA R9, R47, R56, R9 ;  /* 0x000000382f097223 */ /* 0x000fe20000000009 */
[----:B------:R-:W-:Y:S01]  /*7510*/  F2FP.SATFINITE.RELU.E4M3.F32.PACK_AB_MERGE_C R10, R11, R10, RZ ;  /* 0x0000000a0b0a723e */ /* 0x000fe200048078ff */
[----:B------:R-:W-:Y:S01]  /*7520*/  FFMA R14, R47, R57, R14 ;  /* 0x000000392f0e7223 */ /* 0x000fe2000000000e */
[----:B------:R-:W-:Y:S01]  /*7530*/  F2FP.SATFINITE.RELU.E4M3.F32.PACK_AB_MERGE_C R52, R3, R0, R49 ;  /* 0x000000000334723e */ /* 0x000fe20004807831 */
[----:B------:R-:W-:Y:S01]  /*7540*/  FFMA R15, R47, R58, R15 ;  /* 0x0000003a2f0f7223 */ /* 0x000fe2000000000f */
[----:B------:R-:W-:Y:S01]  /*7550*/  F2FP.SATFINITE.RELU.E4M3.F32.PACK_AB_MERGE_C R53, R5, R4, R10 ;  /* 0x000000040535723e */ /* 0x000fe2000480780a */
[C---:B------:R-:W-:Y:S01]  /*7560*/  FFMA R12, R47.reuse, R59, R12 ;  /* 0x0000003b2f0c7223 */ /* 0x040fe2000000000c */
        /* <DEDUP_REMOVED lines=9> */
[--C-:B------:R-:W-:Y:S02]  /*7600*/  HADD2.F32 R32, -RZ, R33.reuse.H0_H0 ;  /* 0x20000021ff207230 */ /* 0x100fe40000004100 */
[C---:B------:R-:W-:Y:S01]  /*7610*/  FFMA R26, R47.reuse, R69, R26 ;  /* 0x000000452f1a7223 */ /* 0x040fe2000000001a */
[----:B------:R-:W-:Y:S02]  /*7620*/  HADD2.F32 R33, -RZ, R33.H1_H1 ;  /* 0x30000021ff217230 */ /* 0x000fe40000004100 */
        /* <DEDUP_REMOVED lines=8> */
[----:B------:R-:W-:Y:S01]  /*76b0*/  FFMA R31, R47, R33, R31 ;  /* 0x000000212f1f7223 */ /* 0x000fe2000000001f */
[----:B------:R-:W-:Y:S01]  /*76c0*/  F2FP.SATFINITE.RELU.E4M3.F32.PACK_AB_MERGE_C R14, R15, R14, RZ ;  /* 0x0000000e0f0e723e */ /* 0x000fe200048078ff */
[----:B------:R-:W-:Y:S01]  /*76d0*/  FFMA R28, R47, R46, R28 ;  /* 0x0000002e2f1c7223 */ /* 0x000fe2000000001c */
[----:B------:R-:W-:Y:S01]  /*76e0*/  F2FP.SATFINITE.RELU.E4M3.F32.PACK_AB_MERGE_C R18, R19, R18, RZ ;  /* 0x000000121312723e */ /* 0x000fe200048078ff */
[C---:B------:R-:W-:Y:S01]  /*76f0*/  FFMA R29, R47.reuse, R48, R29 ;  /* 0x000000302f1d7223 */ /* 0x040fe2000000001d */
[C---:B------:R-:W-:Y:S01]  /*7700*/  FFMA R34, R47.reuse, R6, R34 ;  /* 0x000000062f227223 */ /* 0x040fe20000000022 */
[----:B------:R-:W-:Y:S01]  /*7710*/  FFMA R35, R47, R7, R35 ;  /* 0x000000072f237223 */ /* 0x000fe20000000023 */
[----:B------:R-:W-:Y:S02]  /*7720*/  F2FP.SATFINITE.RELU.E4M3.F32.PACK_AB_MERGE_C R54, R9, R8, R14 ;  /* 0x000000080936723e */ /* 0x000fe4000480780e */
[----:B------:R-:W-:Y:S02]  /*7730*/  F2FP.SATFINITE.RELU.E4M3.F32.PACK_AB_MERGE_C R55, R13, R12, R18 ;  /* 0x0000000c0d37723e */ /* 0x000fe40004807812 */
[----:B------:R-:W-:Y:S02]  /*7740*/  F2FP.SATFINITE.RELU.E4M3.F32.PACK_AB_MERGE_C R22, R23, R22, RZ ;  /* 0x000000161716723e */ /* 0x000fe400048078ff */
[----:B------:R-:W-:Y:S01]  /*7750*/  F2FP.SATFINITE.RELU.E4M3.F32.PACK_AB_MERGE_C R26, R27, R26, RZ ;  /* 0x0000001a1b1a723e */ /* 0x000fe200048078ff */
[----:B------:R1:W-:Y:S01]  /*7760*/  STS.128 [R102+UR49+0x4300], R52 ;  /* 0x0043003466007988 */ /* 0x0003e20008000c31 */
[----:B------:R-:W-:Y:S02]  /*7770*/  F2FP.SATFINITE.RELU.E4M3.F32.PACK_AB_MERGE_C R18, R31, R30, RZ ;  /* 0x0000001e1f12723e */ /* 0x000fe400048078ff */
[----:B------:R-:W-:Y:S02]  /*7780*/  F2FP.SATFINITE.RELU.E4M3.F32.PACK_AB_MERGE_C R19, R35, R34, RZ ;  /* 0x000000222313723e */ /* 0x000fe400048078ff */
[----:B------:R-:W-:Y:S02]  /*7790*/  F2FP.SATFINITE.RELU.E4M3.F32.PACK_AB_MERGE_C R16, R17, R16, R22 ;  /* 0x000000101110723e */ /* 0x000fe40004807816 */
[----:B------:R-:W-:Y:S02]  /*77a0*/  F2FP.SATFINITE.RELU.E4M3.F32.PACK_AB_MERGE_C R17, R21, R20, R26 ;  /* 0x000000141511723e */ /* 0x000fe4000480781a */
[----:B------:R-:W-:Y:S02]  /*77b0*/  F2FP.SATFINITE.RELU.E4M3.F32.PACK_AB_MERGE_C R18, R25, R24, R18 ;  /* 0x000000181912723e */ /* 0x000fe40004807812 */
[----:B------:R-:W-:Y:S02]  /*77c0*/  F2FP.SATFINITE.RELU.E4M3.F32.PACK_AB_MERGE_C R19, R29, R28, R19 ;  /* 0x0000001c1d13723e */ /* 0x000fe40004807813 */
[----:B------:R-:W-:Y:S02]  /*77d0*/  LEA R0, R107, UR49, 0x3 ;  /* 0x000000316b007c11 */ /* 0x000fe4000f8e18ff */
[----:B------:R-:W-:Y:S01]  /*77e0*/  @!P6 SHF.L.U32 R3, R106, 0x1f, RZ ;  /* 0x0000001f6a03e819 */ /* 0x000fe200000006ff */
[----:B------:R1:W-:Y:S01]  /*77f0*/  STS.128 [R117+0x4300], R16 ;  /* 0x0043001075007388 */ /* 0x0003e20000000c00 */
[----:B------:R-:W-:Y:S01]  /*7800*/  @!PT LDS RZ, [RZ] ;  /* 0x00000000fffff984 */ /* 0x000fe20000000800 */
[----:B------:R-:W-:Y:S01]  /*7810*/  @!PT LDS RZ, [RZ] ;  /* 0x00000000fffff984 */ /* 0x000fe20000000800 */
[----:B------:R-:W-:Y:S01]  /*7820*/  @!PT LDS RZ, [RZ] ;  /* 0x00000000fffff984 */ /* 0x000fe20000000800 */
[----:B------:R-:W-:Y:S01]  /*7830*/  @!PT LDS RZ, [RZ] ;  /* 0x00000000fffff984 */ /* 0x000fe20000000800 */
[----:B------:R2:W-:Y:S07]  /*7840*/  MEMBAR.ALL.CTA ;  /* 0x0000000000007992 */ /* 0x0005ee0000008000 */
[----:B--2---:R-:W2:Y:S02]  /*7850*/  FENCE.VIEW.ASYNC.S ;  /* 0x00000000000073c6 */ /* 0x004ea40000000000 */
[----:B--2---:R-:W-:Y:S06]  /*7860*/  BAR.SYNC.DEFER_BLOCKING 0x1, 0x80 ;  /* 0x0042000000007b1d */ /* 0x004fec0000010000 */
[----:B------:R-:W-:Y:S05]  /*7870*/  @P0 BRA `(.L_x_132) ;  /* 0x0000000000380947 */ /* 0x000fea0003800000 */
[----:B------:R-:W-:Y:S02]  /*7880*/  UIADD3 UR4, UPT, UPT, UR49, 0x4300, URZ ;  /* 0x0000430031047890 */ /* 0x000fe4000fffe0ff */
[----:B------:R-:W-:Y:S01]  /*7890*/  UIADD3 UR8, UP0, UPT, UR52, 0x680, URZ ;  /* 0x0000068034087890 */ /* 0x000fe2000ff1e0ff */
[----:B------:R-:W-:Y:S01]  /*78a0*/  UMOV UR43, UR36 ;  /* 0x00000024002b7c82 */ /* 0x000fe20008000000 */
[----:B------:R-:W-:Y:S02]  /*78b0*/  UIADD3 UR5, UPT, UPT, UR41, 0x80, URZ ;  /* 0x0000008029057890 */ /* 0x000fe4000fffe0ff */
[----:B------:R-:W-:Y:S01]  /*78c0*/  MOV R112, UR4 ;  /* 0x0000000400707c02 */ /* 0x000fe20008000f00 */
[----:B------:R-:W-:Y:S02]  /*78d0*/  UIADD3.X UR9, UPT, UPT, URZ, UR53, URZ, UP0, !UPT ;  /* 0x00000035ff097290 */ /* 0x000fe400087fe4ff */
[----:B------:R-:W-:Y:S01]  /*78e0*/  UIADD3 UR4, UPT, UPT, UR49, 0x4b00, URZ ;  /* 0x00004b0031047890 */ /* 0x000fe2000fffe0ff */
[----:B------:R-:W-:Y:S01]  /*78f0*/  R2UR UR40, R112 ;  /* 0x00000000702872ca */ /* 0x000fe200000e0000 */
[----:B------:R-:W-:Y:S01]  /*7900*/  UMOV UR6, UR42 ;  /* 0x0000002a00067c82 */ /* 0x000fe20008000000 */
[----:B------:R-:W-:Y:S11]  /*7910*/  UMOV UR7, UR36 ;  /* 0x0000002400077c82 */ /* 0x000ff60008000000 */
[----:B------:R2:W-:Y:S01]  /*7920*/  UTMASTG.3D [UR40], [UR8] ;  /* 0x00000028080073b5 */ /* 0x0005e20008010000 */
[----:B------:R2:W-:Y:S01]  /*7930*/  UTMASTG.3D [UR4], [UR8] ;  /* 0x00000004080073b5 */ /* 0x0005e20008010000 */
[----:B------:R0:W-:Y:S01]  /*7940*/  UTMACMDFLUSH ;  /* 0x00000000000079b7 */ /* 0x0001e20000000000 */
[----:B--2---:R-:W-:Y:S04]  /*7950*/  DEPBAR.LE SB0, 0x1 ;  /* 0x000080400000791a */ /* 0x004fe80000000000 */
.L_x_132:
[----:B------:R-:W-:Y:S05]  /*7960*/  BSYNC.RECONVERGENT B0 ;  /* 0x0000000000007941 */ /* 0x000fea0003800200 */
.L_x_131:
[----:B------:R-:W-:Y:S06]  /*7970*/  BAR.SYNC.DEFER_BLOCKING 0x1, 0x80 ;  /* 0x0042000000007b1d */ /* 0x000fec0000010000 */
[----:B------:R-:W2:Y:S01]  /*7980*/  @!P6 SYNCS.PHASECHK.TRANS64.TRYWAIT P0, [R0+URZ+0x100], R3 ;  /* 0x000100030000e5a7 */ /* 0x000ea200080011ff */
[----:B------:R-:W-:Y:S01]  /*7990*/  BSSY B1, `(.L_x_133) ;  /* 0x0000021000017945 */ /* 0x000fe20003800000 */
[----:B--2---:R-:W-:Y:S03]  /*79a0*/  @!P6 SEL R118, RZ, 0x1, !P0 ;  /* 0x00000001ff76e807 */ /* 0x004fe60004000000 */
[----:B------:R-:W-:Y:S05]  /*79b0*/  @P6 BRA `(.L_x_134) ;  /* 0x0000000000786947 */ /* 0x000fea0003800000 */
[----:B------:R-:W-:Y:S01]  /*79c0*/  ISETP.NE.AND P1, PT, R119, RZ, PT ;  /* 0x000000ff7700720c */ /* 0x000fe20003f25270 */
[----:B------:R-:W-:Y:S01]  /*79d0*/  BSSY B0, `(.L_x_135) ;  /* 0x0000009000007945 */ /* 0x000fe20003800000 */
[----:B------:R-:W-:Y:S11]  /*79e0*/  ISETP.NE.AND P0, PT, R118, RZ, PT ;  /* 0x000000ff7600720c */ /* 0x000ff60003f05270 */
[----:B------:R-:W-:Y:S05]  /*79f0*/  @P1 IMAD R3, R107, 0x1000, R102 ;  /* 0x000010006b031824 */ /* 0x000fea00078e0266 */
[----:B------:R-:W-:Y:S05]  /*7a00*/  @P1 IADD3 R5, PT, PT, R3, UR49, RZ ;  /* 0x0000003103051c10 */ /* 0x000fea000fffe0ff */
[----:B------:R-:W-:Y:S01]  /*7a10*/  @P1 IMAD.IADD R5, R5, 0x1, R120 ;  /* 0x0000000105051824 */ /* 0x000fe200078e0278 */
[----:B------:R-:W-:Y:S06]  /*7a20*/  @P0 BRA `(.L_x_136) ;  /* 0x00000000000c0947 */ /* 0x000fec0003800000 */
[----:B------:R-:W-:Y:S04]  /*7a30*/  SHF.L.U32 R4, R106, 0x1f, RZ ;  /* 0x0000001f6a047819 */ /* 0x000fe800000006ff */
[----:B------:R-:W2:Y:S02]  /*7a40*/  SYNCS.PHASECHK.TRANS64.TRYWAIT P0, [R0+URZ+0x100], R4 ;  /* 0x00010004000075a7 */ /* 0x000ea400080011ff */
[----:B--2---:R-:W-:Y:S05]  /*7a50*/  @!P0 BRA `(.L_x_137) ;  /* 0x0000003800648947 */ /* 0x004fea0003800000 */
.L_x_136:
[----:B------:R-:W-:Y:S05]  /*7a60*/  BSYNC B0 ;  /* 0x0000000000007941 */ /* 0x000fea0003800000 */
.L_x_135:
[----:B------:R-:W-:Y:S01]  /*7a70*/  ISETP.NE.AND P0, PT, R119, RZ, PT ;  /* 0x000000ff7700720c */ /* 0x000fe20003f05270 */
[----:B------:R-:W-:Y:S11]  /*7a80*/  VIADD R107, R107, 0x1 ;  /* 0x000000016b6b7836 */ /* 0x000ff60000000000 */
[----:B------:R-:W-:Y:S01]  /*7a90*/  @!UPT UIADD3 URZ, UPT, UPT, URZ, URZ, URZ ;  /* 0x000000fffffff290 */ /* 0x000fe2000fffe0ff */
[----:B------:R3:W4:Y:S04]  /*7aa0*/  @P0 LDS.128 R76, [R3+UR49+0x300] ;  /* 0x00030031034c0984 */ /* 0x0007280008000c00 */
[----:B------:R1:W1:Y:S01]  /*7ab0*/  @P0 LDS.128 R80, [R5+0x300] ;  /* 0x0003000005500984 */ /* 0x0002620000000c00 */
        /* <DEDUP_REMOVED lines=8> */
[----:B---3--:R-:W-:Y:S02]  /*7b40*/  VIADD R3, R0, 0x120 ;  /* 0x0000012000037836 */ /* 0x008fe40000000000 */
[----:B--2---:R-:W-:Y:S05]  /*7b50*/  IMAD.U32 R0, RZ, RZ, UR37 ;  /* 0x00000025ff007e24 */ /* 0x004fea000f8e00ff */
[----:B------:R-:W-:Y:S04]  /*7b60*/  PRMT R0, R0, 0x654, R3 ;  /* 0x0000065400007816 */ /* 0x000fe80000000003 */
[----:B-----5:R2:W-:Y:S02]  /*7b70*/  SYNCS.ARRIVE.TRANS64.RED.A1T0 RZ, [R0+URZ], RZ ;  /* 0x000000ff00ff79a7 */ /* 0x0205e400081004ff */
[----:B--2---:R-:W-:Y:S04]  /*7b80*/  SEL R0, RZ, 0x1, P0 ;  /* 0x00000001ff007807 */ /* 0x004fe80000000000 */
[----:B-1--4-:R-:W-:Y:S02]  /*7b90*/  LOP3.LUT R106, R106, R0, RZ, 0x3c, !PT ;  /* 0x000000006a6a7212 */ /* 0x012fe400078e3cff */
.L_x_134:
[----:B------:R-:W-:Y:S05]  /*7ba0*/  BSYNC B1 ;  /* 0x0000000000017941 */ /* 0x000fea0003800000 */
.L_x_133:
[----:B------:R-:W-:Y:S05]  /*7bb0*/  VIADD R0, R75, 0x20 ;  /* 0x000000204b007836 */ /* 0x000fea0000000000 */
[----:B------:R-:W-:Y:S04]  /*7bc0*/  SHF.R.U32.HI R0, RZ, 0x15, R0 ;  /* 0x00000015ff007819 */ /* 0x000fe80000011600 */
[----:B------:R-:W-:Y:S11]  /*7bd0*/  LOP3.LUT P0, RZ, R0, 0x3, R104, 0x48, !PT ;  /* 0x0000000300ff7812 */ /* 0x000ff60007804868 */
[----:B------:R-:W-:Y:S02]  /*7be0*/  @!UPT UIADD3 URZ, UPT, UPT, URZ, URZ, URZ ;  /* 0x000000fffffff290 */ /* 0x000fe4000fffe0ff */
[----:B------:R-:W-:Y:S05]  /*7bf0*/  @!P0 BRA `(.L_x_138) ;  /* 0x0000000000408947 */ /* 0x000fea0003800000 */
[----:B------:R-:W2:Y:S01]  /*7c00*/  LDCU.64 UR8, c[0x4][0x78] ;  /* 0x01000f00ff0877ac */ /* 0x000ea20008000a00 */
[----:B------:R-:W-:Y:S01]  /*7c10*/  MOV R15, 0x0 ;  /* 0x00000000000f7802 */ /* 0x000fe20000000f00 */
[----:B------:R-:W-:Y:S02]  /*7c20*/  HFMA2 R12, -RZ, RZ, 0, 5.9604644775390625e-08 ;  /* 0x00000001ff0c7431 */ /* 0x000fe400000001ff */
[----:B------:R-:W-:Y:S02]  /*7c30*/  IMAD.MOV.U32 R8, RZ, RZ, 0x192 ;  /* 0x00000192ff087424 */ /* 0x000fe400078e00ff */
[----:B------:R-:W-:Y:S01]  /*7c40*/  IMAD.MOV.U32 R13, RZ, RZ, RZ ;  /* 0x000000ffff0d7224 */ /* 0x000fe200078e00ff */
[----:B------:R-:W3:Y:S01]  /*7c50*/  LDCU.64 UR6, c[0x4][0x80] ;  /* 0x01001000ff0677ac */ /* 0x000ee20008000a00 */
[----:B------:R-:W4:Y:S01]  /*7c60*/  LDC.64 R14, c[0x4][R15] ;  /* 0x010000000f0e7b82 */ /* 0x000f220000000a00 */
[----:B------:R-:W5:Y:S01]  /*7c70*/  LDCU.64 UR4, c[0x4][0x18] ;  /* 0x01000300ff0477ac */ /* 0x000f620008000a00 */
[----:B--2---:R-:W-:Y:S01]  /*7c80*/  MOV R5, UR9 ;  /* 0x0000000900057c02 */ /* 0x004fe20008000f00 */
[----:B------:R-:W-:Y:S01]  /*7c90*/  IMAD.U32 R4, RZ, RZ, UR8 ;  /* 0x00000008ff047e24 */ /* 0x000fe2000f8e00ff */
[----:B---3--:R-:W-:Y:S01]  /*7ca0*/  MOV R7, UR7 ;  /* 0x0000000700077c02 */ /* 0x008fe20008000f00 */
[----:B------:R-:W-:Y:S01]  /*7cb0*/  IMAD.U32 R6, RZ, RZ, UR6 ;  /* 0x00000006ff067e24 */ /* 0x000fe2000f8e00ff */
[----:B-----5:R-:W-:Y:S01]  /*7cc0*/  MOV R11, UR5 ;  /* 0x00000005000b7c02 */ /* 0x020fe20008000f00 */
[----:B------:R-:W-:Y:S02]  /*7cd0*/  IMAD.U32 R10, RZ, RZ, UR4 ;  /* 0x00000004ff0a7e24 */ /* 0x000fe4000f8e00ff */
[----:B------:R-:W-:Y:S07]  /*7ce0*/  LEPC R20, `(.L_x_138) ;  /* 0x000000001014794e */ /* 0x000fee0000000000 */
[----:B-1--4-:R-:W-:Y:S05]  /*7cf0*/  CALL.ABS.NOINC R14 ;  /* 0x000000000e007343 */ /* 0x012fea0003c00000 */
.L_x_138:
[----:B------:R-:W-:Y:S01]  /*7d00*/  F2FP.F16.E4M3.UNPACK_B R4, R77.H1 ;  /* 0x0000004dff04723e */ /* 0x000fe200030006ff */
[----:B------:R-:W-:Y:S05]  /*7d10*/  WARPSYNC.ALL ;  /* 0x0000000000007948 */ /* 0x000fea0003800000 */
[----:B------:R-:W-:Y:S01]  /*7d20*/  R2UR UR4, R75 ;  /* 0x000000004b0472ca */ /* 0x000fe200000e0000 */
[--C-:B-1----:R-:W-:Y:S01]  /*7d30*/  HADD2.F32 R53, -RZ, R4.reuse.H0_H0 ;  /* 0x20000004ff357230 */ /* 0x102fe20000004100 */
[-C--:B------:R-:W-:Y:S01]  /*7d40*/  F2FP.F16.E4M3.UNPACK_B R0, R76.reuse.H1 ;  /* 0x0000004cff00723e */ /* 0x080fe200030006ff */
[----:B------:R-:W-:Y:S01]  /*7d50*/  HADD2.F32 R54, -RZ, R4.H1_H1 ;  /* 0x30000004ff367230 */ /* 0x000fe20000004100 */
[----:B------:R-:W-:Y:S01]  /*7d60*/  F2FP.F16.E4M3.UNPACK_B R3, R76 ;  /* 0x0000004cff03723e */ /* 0x000fe200020006ff */
[----:B------:R-:W-:Y:S01]  /*7d70*/  BSSY.RECONVERGENT B0, `(.L_x_139) ;  /* 0x0000099000007945 */ /* 0x000fe20003800200 */
[----:B------:R-:W-:Y:S01]  /*7d80*/  F2FP.F16.E4M3.UNPACK_B R62, R79.H1 ;  /* 0x0000004fff3e723e */ /* 0x000fe200030006ff */
[--C-:B------:R-:W-:Y:S01]  /*7d90*/  HADD2.F32 R49, -RZ, R0.reuse.H0_H0 ;  /* 0x20000000ff317230 */ /* 0x100fe20000004100 */
[----:B------:R-:W-:Y:S01]  /*7da0*/  F2FP.F16.E4M3.UNPACK_B R70, R81.H1 ;  /* 0x00000051ff46723e */ /* 0x000fe200030006ff */
[----:B------:R-:W-:Y:S01]  /*7db0*/  HADD2.F32 R50, -RZ, R0.H1_H1 ;  /* 0x30000000ff327230 */ /* 0x000fe20000004100 */
[----:B------:R-:W-:Y:S01]  /*7dc0*/  F2FP.F16.E4M3.UNPACK_B R0, R77 ;  /* 0x0000004dff00723e */ /* 0x000fe200020006ff */
[--C-:B------:R-:W-:Y:S01]  /*7dd0*/  HADD2.F32 R46, -RZ, R3.reuse.H0_H0 ;  /* 0x20000003ff2e7230 */ /* 0x100fe20000004100 */
[----:B------:R-:W-:Y:S01]  /*7de0*/  ISETP.NE.AND P0, PT, R113, RZ, PT ;  /* 0x000000ff7100720c */ /* 0x000fe20003f05270 */
[----:B------:R-:W1:Y:S01]  /*7df0*/  LDTM.x32 R4, tmem[UR4+0x20] ;  /* 0x00002004000479ee */ /* 0x000e6200082c0000 */
[----:B------:R-:W-:Y:S01]  /*7e00*/  HADD2.F32 R48, -RZ, R3.H1_H1 ;  /* 0x30000003ff307230 */ /* 0x000fe20000004100 */
[-C--:B------:R-:W-:Y:S01]  /*7e10*/  F2FP.F16.E4M3.UNPACK_B R3, R78.reuse ;  /* 0x0000004eff03723e */ /* 0x080fe200020006ff */
[--C-:B------:R-:W-:Y:S01]  /*7e20*/  HADD2.F32 R51, -RZ, R0.reuse.H0_H0 ;  /* 0x20000000ff337230 */ /* 0x100fe20000004100 */
[----:B------:R-:W-:Y:S01]  /*7e30*/  ISETP.NE.AND P6, PT, R121, RZ, PT ;  /* 0x000000ff7900720c */ /* 0x000fe20003fc5270 */
[----:B------:R-:W-:Y:S01]  /*7e40*/  HADD2.F32 R52, -RZ, R0.H1_H1 ;  /* 0x30000000ff347230 */ /* 0x000fe20000004100 */
[----:B------:R-:W-:Y:S01]  /*7e50*/  F2FP.F16.E4M3.UNPACK_B R0, R78.H1 ;  /* 0x0000004eff00723e */ /* 0x000fe200030006ff */
[--C-:B------:R-:W-:Y:S02]  /*7e60*/  HADD2.F32 R55, -RZ, R3.reuse.H0_H0 ;  /* 0x20000003ff377230 */ /* 0x100fe40000004100 */
[----:B------:R-:W-:Y:S01]  /*7e70*/  HADD2.F32 R56, -RZ, R3.H1_H1 ;  /* 0x30000003ff387230 */ /* 0x000fe20000004100 */
[----:B------:R-:W-:Y:S01]  /*7e80*/  F2FP.F16.E4M3.UNPACK_B R3, R79 ;  /* 0x0000004fff03723e */ /* 0x000fe200020006ff */
[--C-:B------:R-:W-:Y:S02]  /*7e90*/  HADD2.F32 R57, -RZ, R0.reuse.H0_H0 ;  /* 0x20000000ff397230 */ /* 0x100fe40000004100 */
[----:B------:R-:W-:Y:S01]  /*7ea0*/  HADD2.F32 R58, -RZ, R0.H1_H1 ;  /* 0x30000000ff3a7230 */ /* 0x000fe20000004100 */
[-C--:B------:R-:W-:Y:S01]  /*7eb0*/  F2FP.F16.E4M3.UNPACK_B R0, R80.reuse ;  /* 0x00000050ff00723e */ /* 0x080fe200020006ff */
[--C-:B------:R-:W-:Y:S02]  /*7ec0*/  HADD2.F32 R59, -RZ, R3.reuse.H0_H0 ;  /* 0x20000003ff3b7230 */ /* 0x100fe40000004100 */
        /* <DEDUP_REMOVED lines=12> */
[----:B------:R-:W-:Y:S02]  /*7f90*/  HADD2.F32 R72, -RZ, R3.H1_H1 ;  /* 0x30000003ff487230 */ /* 0x000fe40000004100 */
[--C-:B------:R-:W-:Y:S02]  /*7fa0*/  HADD2.F32 R73, -RZ, R0.reuse.H0_H0 ;  /* 0x20000000ff497230 */ /* 0x100fe40000004100 */
[----:B------:R-:W-:Y:S02]  /*7fb0*/  HADD2.F32 R74, -RZ, R0.H1_H1 ;  /* 0x30000000ff4a7230 */ /* 0x000fe40000004100 */
[C-C-:B-1----:R-:W-:Y:S01]  /*7fc0*/  FFMA R0, R45.reuse, R4, R2.reuse ;  /* 0x000000042d007223 */ /* 0x142fe20000000002 */
        /* <DEDUP_REMOVED lines=29> */
[----:B------:R-:W-:Y:S01]  /*81a0*/  F2FP.F16.E4M3.UNPACK_B R33, R83 ;  /* 0x00000053ff21723e */ /* 0x000fe200020006ff */
[C-C-:B------:R-:W-:Y:S01]  /*81b0*/  FFMA R34, R45.reuse, R34, R2.reuse ;  /* 0x000000222d227223 */ /* 0x140fe20000000002 */
[----:B------:R-:W-:Y:S01]  /*81c0*/  FFMA R35, R45, R35, R2 ;  /* 0x000000232d237223 */ /* 0x000fe20000000002 */
[C---:B------:R-:W-:Y:S01]  /*81d0*/  FFMA R0, R47.reuse, R46, R0 ;  /* 0x0000002e2f007223 */ /* 0x040fe20000000000 */
[C---:B------:R-:W-:Y:S01]  /*81e0*/  FFMA R3, R47.reuse, R48, R3 ;  /* 0x000000302f037223 */ /* 0x040fe20000000003 */
        /* <DEDUP_REMOVED lines=11> */
[--C-:B------:R-:W-:Y:S01]  /*82a0*/  HADD2.F32 R61, -RZ, R62.reuse.H0_H0 ;  /* 0x2000003eff3d7230 */ /* 0x100fe20000004100 */
[----:B------:R-:W-:Y:S01]  /*82b0*/  F2FP.SATFINITE.RELU.E4M3.F32.PACK_AB_MERGE_C R48, R3, R0, R48 ;  /* 0x000000000330723e */ /* 0x000fe20004807830 */
[----:B------:R-:W-:Y:S01]  /*82c0*/  FFMA R14, R47, R57, R14 ;  /* 0x000000392f0e7223 */ /* 0x000fe2000000000e */
[----:B------:R-:W-:Y:S01]  /*82d0*/  F2FP.SATFINITE.RELU.E4M3.F32.PACK_AB_MERGE_C R49, R5, R4, R10 ;  /* 0x000000040531723e */ /* 0x000fe2000480780a */
[----:B------:R-:W-:Y:S02]  /*82e0*/  HADD2.F32 R62, -RZ, R62.H1_H1 ;  /* 0x3000003eff3e7230 */ /* 0x000fe40000004100 */
        /* <DEDUP_REMOVED lines=11> */
[C---:B------:R-:W-:Y:S01]  /*83a0*/  FFMA R20, R47.reuse, R67, R20 ;  /* 0x000000432f147223 */ /* 0x040fe20000000014 */
[C---:B------:R-:W-:Y:S01]  /*83b0*/  FFMA R21, R47.reuse, R68, R21 ;  /* 0x000000442f157223 */ /* 0x040fe20000000015 */
[C---:B------:R-:W-:Y:S01]  /*83c0*/  FFMA R26, R47.reuse, R69, R26 ;  /* 0x000000452f1a7223 */ /* 0x040fe2000000001a */
[--C-:B------:R-:W-:Y:S02]  /*83d0*/  HADD2.F32 R32, -RZ, R33.reuse.H0_H0 ;  /* 0x20000021ff207230 */ /* 0x100fe40000004100 */
[C---:B------:R-:W-:Y:S01]  /*83e0*/  FFMA R27, R47.reuse, R70, R27 ;  /* 0x000000462f1b7223 */ /* 0x040fe2000000001b */
        /* <DEDUP_REMOVED lines=35> */
[----:B------:R-:W-:Y:S02]  /*8620*/  UIADD3 UR12, UP0, UPT, UR52, 0x680, URZ ;  /* 0x00000680340c7890 */ /* 0x000fe4000ff1e0ff */
[----:B------:R-:W-:Y:S02]  /*8630*/  UIADD3 UR9, UPT, UPT, UR41, 0x20, URZ ;  /* 0x0000002029097890 */ /* 0x000fe4000fffe0ff */
[----:B------:R-:W-:Y:S02]  /*8640*/  UIADD3 UR8, UPT, UPT, UR49, 0x5300, URZ ;  /* 0x0000530031087890 */ /* 0x000fe4000fffe0ff */
[----:B------:R-:W-:Y:S01]  /*8650*/  UIADD3.X UR13, UPT, UPT, URZ, UR53, URZ, UP0, !UPT ;  /* 0x00000035ff0d7290 */ /* 0x000fe200087fe4ff */
[----:B------:R-:W-:Y:S01]  /*8660*/  UMOV UR10, UR42 ;  /* 0x0000002a000a7c82 */ /* 0x000fe20008000000 */
[----:B------:R-:W-:Y:S01]  /*8670*/  UMOV UR11, UR36 ;  /* 0x00000024000b7c82 */ /* 0x000fe20008000000 */
[----:B------:R-:W-:Y:S02]  /*8680*/  UIADD3 UR5, UPT, UPT, UR41, 0xa0, URZ ;  /* 0x000000a029057890 */ /* 0x000fe4000fffe0ff */
[----:B------:R-:W-:Y:S01]  /*8690*/  UIADD3 UR4, UPT, UPT, UR49, 0x5b00, URZ ;  /* 0x00005b0031047890 */ /* 0x000fe2000fffe0ff */
[----:B------:R-:W-:Y:S03]  /*86a0*/  UMOV UR6, UR42 ;  /* 0x0000002a00067c82 */ /* 0x000fe60008000000 */
[----:B------:R2:W-:Y:S01]  /*86b0*/  UTMASTG.3D [UR8], [UR12] ;  /* 0x000000080c0073b5 */ /* 0x0005e20008010000 */
[----:B------:R-:W-:Y:S04]  /*86c0*/  UMOV UR7, UR36 ;  /* 0x0000002400077c82 */ /* 0x000fe80008000000 */
[----:B------:R2:W-:Y:S01]  /*86d0*/  UTMASTG.3D [UR4], [UR12] ;  /* 0x000000040c0073b5 */ /* 0x0005e20008010000 */
[----:B------:R0:W-:Y:S01]  /*86e0*/  UTMACMDFLUSH ;  /* 0x00000000000079b7 */ /* 0x0001e20000000000 */
[----:B--2---:R-:W-:Y:S04]  /*86f0*/  DEPBAR.LE SB0, 0x1 ;  /* 0x000080400000791a */ /* 0x004fe80000000000 */
.L_x_140:
[----:B------:R-:W-:Y:S05]  /*8700*/  BSYNC.RECONVERGENT B0 ;  /* 0x0000000000007941 */ /* 0x000fea0003800200 */
.L_x_139:
        /* <DEDUP_REMOVED lines=15> */
.L_x_144:
[----:B------:R-:W-:Y:S05]  /*8800*/  BSYNC B0 ;  /* 0x0000000000007941 */ /* 0x000fea0003800000 */
.L_x_143:
[----:B------:R-:W-:Y:S01]  /*8810*/  ISETP.NE.AND P0, PT, R119, RZ, PT ;  /* 0x000000ff7700720c */ /* 0x000fe20003f05270 */
[----:B------:R-:W-:Y:S11]  /*8820*/  VIADD R107, R107, 0x1 ;  /* 0x000000016b6b7836 */ /* 0x000ff60000000000 */
[----:B------:R-:W-:Y:S01]  /*8830*/  @!UPT UIADD3 URZ, UPT, UPT, URZ, URZ, URZ ;  /* 0x000000fffffff290 */ /* 0x000fe2000fffe0ff */
[----:B------:R3:W4:Y:S04]  /*8840*/  @P0 LDS.128 R80, [R3+0x300] ;  /* 0x0003000003500984 */ /* 0x0007280000000c00 */
[----:B------:R1:W1:Y:S01]  /*8850*/  @P0 LDS.128 R76, [R4+UR49+0x300] ;  /* 0x00030031044c0984 */ /* 0x0002620008000c00 */
        /* <DEDUP_REMOVED lines=14> */
.L_x_142:
[----:B------:R-:W-:Y:S05]  /*8940*/  BSYNC B1 ;  /* 0x0000000000017941 */ /* 0x000fea0003800000 */
.L_x_141:
        /* <DEDUP_REMOVED lines=21> */
.L_x_146:
[----:B------:R-:W-:Y:S01]  /*8aa0*/  F2FP.F16.E4M3.UNPACK_B R4, R77.H1 ;  /* 0x0000004dff04723e */ /* 0x000fe200030006ff */
[----:B------:R-:W-:Y:S05]  /*8ab0*/  WARPSYNC.ALL ;  /* 0x0000000000007948 */ /* 0x000fea0003800000 */
[----:B------:R-:W-:Y:S01]  /*8ac0*/  R2UR UR4, R75 ;  /* 0x000000004b0472ca */ /* 0x000fe200000e0000 */
[--C-:B------:R-:W-:Y:S01]  /*8ad0*/  HADD2.F32 R53, -RZ, R4.reuse.H0_H0 ;  /* 0x20000004ff357230 */ /* 0x100fe20000004100 */
[-C--:B------:R-:W-:Y:S01]  /*8ae0*/  F2FP.F16.E4M3.UNPACK_B R0, R76.reuse.H1 ;  /* 0x0000004cff00723e */ /* 0x080fe200030006ff */
[----:B------:R-:W-:Y:S01]  /*8af0*/  HADD2.F32 R54, -RZ, R4.H1_H1 ;  /* 0x30000004ff367230 */ /* 0x000fe20000004100 */
[----:B------:R-:W-:Y:S01]  /*8b00*/  F2FP.F16.E4M3.UNPACK_B R3, R76 ;  /* 0x0000004cff03723e */ /* 0x000fe200020006ff */
[----:B------:R-:W-:Y:S01]  /*8b10*/  BSSY.RECONVERGENT B0, `(.L_x_147) ;  /* 0x000009b000007945 */ /* 0x000fe20003800200 */
[----:B------:R-:W-:Y:S01]  /*8b20*/  F2FP.F16.E4M3.UNPACK_B R62, R79.H1 ;  /* 0x0000004fff3e723e */ /* 0x000fe200030006ff */
[--C-:B-1----:R-:W-:Y:S01]  /*8b30*/  HADD2.F32 R49, -RZ, R0.reuse.H0_H0 ;  /* 0x20000000ff317230 */ /* 0x102fe20000004100 */
        /* <DEDUP_REMOVED lines=137> */
[----:B------:R-:W-:Y:S02]  /*93d0*/  UIADD3 UR12, UP0, UPT, UR52, 0x680, URZ ;  /* 0x00000680340c7890 */ /* 0x000fe4000ff1e0ff */
[----:B------:R-:W-:Y:S02]  /*93e0*/  UIADD3 UR5, UPT, UPT, UR41, 0x40, URZ ;  /* 0x0000004029057890 */ /* 0x000fe4000fffe0ff */
[----:B------:R-:W-:Y:S01]  /*93f0*/  MOV R112, UR4 ;  /* 0x0000000400707c02 */ /* 0x000fe20008000f00 */
[----:B------:R-:W-:Y:S01]  /*9400*/  UIADD3.X UR13, UPT, UPT, URZ, UR53, URZ, UP0, !UPT ;  /* 0x00000035ff0d7290 */ /* 0x000fe200087fe4ff */
[----:B------:R-:W-:Y:S02]  /*9410*/  UMOV UR6, UR42 ;  /* 0x0000002a00067c82 */ /* 0x000fe40008000000 */
[----:B------:R-:W-:Y:S01]  /*9420*/  R2UR UR4, R112 ;  /* 0x00000000700472ca */ /* 0x000fe200000e0000 */
[----:B------:R-:W-:Y:S01]  /*9430*/  UMOV UR7, UR36 ;  /* 0x0000002400077c82 */ /* 0x000fe20008000000 */
[----:B------:R-:W-:Y:S02]  /*9440*/  UIADD3 UR9, UPT, UPT, UR41, 0xc0, URZ ;  /* 0x000000c029097890 */ /* 0x000fe4000fffe0ff */
[----:B------:R-:W-:Y:S01]  /*9450*/  UIADD3 UR8, UPT, UPT, UR49, 0x4b00, URZ ;  /* 0x00004b0031087890 */ /* 0x000fe2000fffe0ff */
[----:B------:R-:W-:Y:S01]  /*9460*/  UMOV UR10, UR42 ;  /* 0x0000002a000a7c82 */ /* 0x000fe20008000000 */
[----:B------:R-:W-:Y:S07]  /*9470*/  UMOV UR11, UR36 ;  /* 0x00000024000b7c82 */ /* 0x000fee0008000000 */
[----:B------:R2:W-:Y:S01]  /*9480*/  UTMASTG.3D [UR4], [UR12] ;  /* 0x000000040c0073b5 */ /* 0x0005e20008010000 */
[----:B------:R2:W-:Y:S01]  /*9490*/  UTMASTG.3D [UR8], [UR12] ;  /* 0x000000080c0073b5 */ /* 0x0005e20008010000 */
[----:B------:R0:W-:Y:S01]  /*94a0*/  UTMACMDFLUSH ;  /* 0x00000000000079b7 */ /* 0x0001e20000000000 */
[----:B--2---:R-:W-:Y:S04]  /*94b0*/  DEPBAR.LE SB0, 0x1 ;  /* 0x000080400000791a */ /* 0x004fe80000000000 */
.L_x_148:
[----:B------:R-:W-:Y:S05]  /*94c0*/  BSYNC.RECONVERGENT B0 ;  /* 0x0000000000007941 */ /* 0x000fea0003800200 */
.L_x_147:
        /* <DEDUP_REMOVED lines=15> */
.L_x_152:
[----:B------:R-:W-:Y:S05]  /*95c0*/  BSYNC B0 ;  /* 0x0000000000007941 */ /* 0x000fea0003800000 */
.L_x_151:
        /* <DEDUP_REMOVED lines=19> */
.L_x_150:
[----:B------:R-:W-:Y:S05]  /*9700*/  BSYNC B1 ;  /* 0x0000000000017941 */ /* 0x000fea0003800000 */
.L_x_149:
        /* <DEDUP_REMOVED lines=21> */
.L_x_154:
[----:B------:R-:W-:Y:S01]  /*9860*/  ISETP.NE.AND P0, PT, R113, RZ, PT ;  /* 0x000000ff7100720c */ /* 0x000fe20003f05270 */
[----:B------:R-:W-:Y:S05]  /*9870*/  WARPSYNC.ALL ;  /* 0x0000000000007948 */ /* 0x000fea0003800000 */
[----:B------:R-:W-:Y:S01]  /*9880*/  R2UR UR4, R75 ;  /* 0x000000004b0472ca */ /* 0x000fe200000e0000 */
[----:B------:R-:W-:Y:S01]  /*9890*/  BSSY.RECONVERGENT B0, `(.L_x_155) ;  /* 0x000009f000007945 */ /* 0x000fe20003800200 */
[-C--:B------:R-:W-:Y:S02]  /*98a0*/  F2FP.F16.E4M3.UNPACK_B R5, R76.reuse ;  /* 0x0000004cff05723e */ /* 0x080fe400020006ff */
[----:B------:R-:W-:Y:S02]  /*98b0*/  F2FP.F16.E4M3.UNPACK_B R4, R77 ;  /* 0x0000004dff04723e */ /* 0x000fe400020006ff */
[----:B------:R-:W-:Y:S01]  /*98c0*/  F2FP.F16.E4M3.UNPACK_B R76, R76.H1 ;  /* 0x0000004cff4c723e */ /* 0x000fe200030006ff */
[--C-:B------:R-:W-:Y:S01]  /*98d0*/  HADD2.F32 R46, -RZ, R5.reuse.H0_H0 ;  /* 0x20000005ff2e7230 */ /* 0x100fe20000004100 */
[----:B------:R-:W-:Y:S01]  /*98e0*/  F2FP.F16.E4M3.UNPACK_B R0, R83 ;  /* 0x00000053ff00723e */ /* 0x000fe200020006ff */
[----:B-1----:R-:W-:Y:S01]  /*98f0*/  HADD2.F32 R48, -RZ, R5.H1_H1 ;  /* 0x30000005ff307230 */ /* 0x002fe20000004100 */
[----:B------:R-:W-:Y:S01]  /*9900*/  F2FP.F16.E4M3.UNPACK_B R3, R82 ;  /* 0x00000052ff03723e */ /* 0x000fe200020006ff */
[--C-:B------:R-:W-:Y:S01]  /*9910*/  HADD2.F32 R51, -RZ, R4.reuse.H0_H0 ;  /* 0x20000004ff337230 */ /* 0x100fe20000004100 */
[----:B------:R-:W-:Y:S01]  /*9920*/  F2FP.F16.E4M3.UNPACK_B R77, R77.H1 ;  /* 0x0000004dff4d723e */ /* 0x000fe200030006ff */
[----:B------:R-:W-:Y:S01]  /*9930*/  HADD2.F32 R52, -RZ, R4.H1_H1 ;  /* 0x30000004ff347230 */ /* 0x000fe20000004100 */
[----:B------:R-:W-:Y:S01]  /*9940*/  F2FP.F16.E4M3.UNPACK_B R56, R78 ;  /* 0x0000004eff38723e */ /* 0x000fe200020006ff */
[----:B------:R-:W1:Y:S01]  /*9950*/  LDTM.x32 R4, tmem[UR4+0x60] ;  /* 0x00006004000479ee */ /* 0x000e6200082c0000 */
[----:B------:R-:W-:Y:S01]  /*9960*/  NOP ;  /* 0x0000000000007918 */ /* 0x000fe20000000000 */
[----:B------:R-:W-:Y:S01]  /*9970*/  IADD3 R115, PT, PT, R115, 0x190, RZ ;  /* 0x0000019073737810 */ /* 0x000fe20007ffe0ff */
[----:B------:R-:W-:Y:S01]  /*9980*/  HADD2.F32 R75, -RZ, R0.H0_H0 ;  /* 0x20000000ff4b7230 */ /* 0x000fe20000004100 */
[----:B------:R-:W-:Y:S01]  /*9990*/  F2FP.F16.E4M3.UNPACK_B R60, R79 ;  /* 0x0000004fff3c723e */ /* 0x000fe200020006ff */
[--C-:B------:R-:W-:Y:S01]  /*99a0*/  HADD2.F32 R71, -RZ, R3.reuse.H0_H0 ;  /* 0x20000003ff477230 */ /* 0x100fe20000004100 */
[----:B------:R-:W-:Y:S01]  /*99b0*/  LOP3.LUT R115, R115, 0xfefffff8, RZ, 0xc0, !PT ;  /* 0xfefffff873737812 */ /* 0x000fe200078ec0ff */
[----:B------:R-:W-:Y:S01]  /*99c0*/  HADD2.F32 R72, -RZ, R3.H1_H1 ;  /* 0x30000003ff487230 */ /* 0x000fe20000004100 */
[-C--:B------:R-:W-:Y:S01]  /*99d0*/  F2FP.F16.E4M3.UNPACK_B R64, R80.reuse ;  /* 0x00000050ff40723e */ /* 0x080fe200020006ff */
[--C-:B------:R-:W-:Y:S01]  /*99e0*/  HADD2.F32 R55, -RZ, R56.reuse.H0_H0 ;  /* 0x20000038ff377230 */ /* 0x100fe20000004100 */
[----:B-1----:R1:W-:Y:S01]  /*99f0*/  SYNCS.ARRIVE.TRANS64.RED.A1T0 RZ, [R115+URZ], RZ ;  /* 0x000000ff73ff79a7 */ /* 0x0023e200081004ff */
[----:B------:R-:W-:Y:S01]  /*9a00*/  HADD2.F32 R56, -RZ, R56.H1_H1 ;  /* 0x30000038ff387230 */ /* 0x000fe20000004100 */
[----:B------:R-:W-:Y:S01]  /*9a10*/  F2FP.F16.E4M3.UNPACK_B R80, R80.H1 ;  /* 0x00000050ff50723e */ /* 0x000fe200030006ff */
[--C-:B------:R-:W-:Y:S01]  /*9a20*/  HADD2.F32 R59, -RZ, R60.reuse.H0_H0 ;  /* 0x2000003cff3b7230 */ /* 0x100fe20000004100 */
[----:B------:R-:W-:Y:S01]  /*9a30*/  F2FP.F16.E4M3.UNPACK_B R68, R81 ;  /* 0x00000051ff44723e */ /* 0x000fe200020006ff */
[----:B------:R-:W-:Y:S01]  /*9a40*/  HADD2.F32 R60, -RZ, R60.H1_H1 ;  /* 0x3000003cff3c7230 */ /* 0x000fe20000004100 */
[----:B------:R-:W-:Y:S01]  /*9a50*/  F2FP.F16.E4M3.UNPACK_B R78, R78.H1 ;  /* 0x0000004eff4e723e */ /* 0x000fe200030006ff */
[--C-:B------:R-:W-:Y:S01]  /*9a60*/  HADD2.F32 R63, -RZ, R64.reuse.H0_H0 ;  /* 0x20000040ff3f7230 */ /* 0x100fe20000004100 */
[----:B------:R-:W-:Y:S01]  /*9a70*/  F2FP.F16.E4M3.UNPACK_B R79, R79.H1 ;  /* 0x0000004fff4f723e */ /* 0x000fe200030006ff */
[----:B------:R-:W-:Y:S01]  /*9a80*/  HADD2.F32 R64, -RZ, R64.H1_H1 ;  /* 0x30000040ff407230 */ /* 0x000fe20000004100 */
[----:B------:R-:W-:Y:S01]  /*9a90*/  F2FP.F16.E4M3.UNPACK_B R81, R81.H1 ;  /* 0x00000051ff51723e */ /* 0x000fe200030006ff */
[----:B------:R-:W-:Y:S01]  /*9aa0*/  HADD2.F32 R66, -RZ, R80.H1_H1 ;  /* 0x30000050ff427230 */ /* 0x000fe20000004100 */
[----:B------:R-:W-:Y:S01]  /*9ab0*/  F2FP.F16.E4M3.UNPACK_B R82, R82.H1 ;  /* 0x00000052ff52723e */ /* 0x000fe200030006ff */
[--C-:B------:R-:W-:Y:S02]  /*9ac0*/  HADD2.F32 R67, -RZ, R68.reuse.H0_H0 ;  /* 0x20000044ff437230 */ /* 0x100fe40000004100 */
[C-C-:B------:R-:W-:Y:S01]  /*9ad0*/  FFMA R4, R45.reuse, R4, R2.reuse ;  /* 0x000000042d047223 */ /* 0x140fe20000000002 */
        /* <DEDUP_REMOVED lines=34> */
[C-C-:B------:R-:W-:Y:S01]  /*9d00*/  FFMA R34, R45.reuse, R34, R2.reuse ;  /* 0x000000222d227223 */ /* 0x140fe20000000002 */
[----:B------:R-:W-:Y:S01]  /*9d10*/  IADD3 R84, PT, PT, R84, 0x1, RZ ;  /* 0x0000000154547810 */ /* 0x000fe20007ffe0ff */
[----:B------:R-:W-:Y:S01]  /*9d20*/  FFMA R2, R45, R35, R2 ;  /* 0x000000232d027223 */ /* 0x000fe20000000002 */
        /* <DEDUP_REMOVED lines=8> */
[--C-:B------:R-:W-:Y:S02]  /*9db0*/  HADD2.F32 R57, -RZ, R78.reuse.H0_H0 ;  /* 0x2000004eff397230 */ /* 0x100fe40000004100 */
[----:B------:R-:W-:Y:S01]  /*9dc0*/  FFMA R10, R47, R53, R10 ;  /* 0x000000352f0a7223 */ /* 0x000fe2000000000a */
[----:B------:R-:W-:Y:S01]  /*9dd0*/  F2FP.SATFINITE.RELU.E4M3.F32.PACK_AB_MERGE_C R6, R7, R6, RZ ;  /* 0x000000060706723e */ /* 0x000fe200048078ff */
[----:B------:R-:W-:Y:S02]  /*9de0*/  HADD2.F32 R58, -RZ, R78.H1_H1 ;  /* 0x3000004eff3a7230 */ /* 0x000fe40000004100 */
[C---:B------:R-:W-:Y:S01]  /*9df0*/  FFMA R11, R47.reuse, R54, R11 ;  /* 0x000000362f0b7223 */ /* 0x040fe2000000000b */
[----:B------:R-:W-:Y:S01]  /*9e00*/  FFMA R12, R47, R55, R12 ;  /* 0x000000372f0c7223 */ /* 0x000fe2000000000c */
[----:B------:R-:W-:Y:S01]  /*9e10*/  F2FP.SATFINITE.RELU.E4M3.F32.PACK_AB_MERGE_C R4, R5, R4, R6 ;  /* 0x000000040504723e */ /* 0x000fe20004807806 */
[C---:B------:R-:W-:Y:S01]  /*9e20*/  FFMA R13, R47.reuse, R56, R13 ;  /* 0x000000382f0d7223 */ /* 0x040fe2000000000d */
[--C-:B------:R-:W-:Y:S02]  /*9e30*/  HADD2.F32 R61, -RZ, R79.reuse.H0_H0 ;  /* 0x2000004fff3d7230 */ /* 0x100fe40000004100 */
[C---:B------:R-:W-:Y:S01]  /*9e40*/  FFMA R14, R47.reuse, R57, R14 ;  /* 0x000000392f0e7223 */ /* 0x040fe2000000000e */
[----:B------:R-:W-:Y:S02]  /*9e50*/  HADD2.F32 R62, -RZ, R79.H1_H1 ;  /* 0x3000004fff3e7230 */ /* 0x000fe40000004100 */
[C---:B------:R-:W-:Y:S01]  /*9e60*/  FFMA R15, R47.reuse, R58, R15 ;  /* 0x0000003a2f0f7223 */ /* 0x040fe2000000000f */
[C---:B------:R-:W-:Y:S01]  /*9e70*/  FFMA R16, R47.reuse, R59, R16 ;  /* 0x0000003b2f107223 */ /* 0x040fe20000000010 */
[C---:B------:R-:W-:Y:S01]  /*9e80*/  FFMA R17, R47.reuse, R60, R17 ;  /* 0x0000003c2f117223 */ /* 0x040fe20000000011 */
[----:B------:R-:W-:Y:S02]  /*9e90*/  HADD2.F32 R65, -RZ, R80.H0_H0 ;  /* 0x20000050ff417230 */ /* 0x000fe40000004100 */
        /* <DEDUP_REMOVED lines=23> */
[----:B------:R-:W-:Y:S01]  /*a010*/  FFMA R29, R47, R76, R29 ;  /* 0x0000004c2f1d7223 */ /* 0x000fe2000000001d */
[----:B------:R-:W-:Y:S01]  /*a020*/  F2FP.SATFINITE.RELU.E4M3.F32.PACK_AB_MERGE_C R7, R19, R18, RZ ;  /* 0x000000121307723e */ /* 0x000fe200048078ff */
[----:B------:R-:W-:Y:S01]  /*a030*/  FFMA R34, R47, R32, R34 ;  /* 0x000000202f227223 */ /* 0x000fe20000000022 */
[----:B------:R-:W-:Y:S01]  /*a040*/  F2FP.SATFINITE.RELU.E4M3.F32.PACK_AB_MERGE_C R22, R23, R22, RZ ;  /* 0x000000161716723e */ /* 0x000fe200048078ff */
[----:B------:R-:W-:Y:S01]  /*a050*/  FFMA R2, R47, R33, R2 ;  /* 0x000000212f027223 */ /* 0x000fe20000000002 */
[----:B------:R-:W-:Y:S02]  /*a060*/  F2FP.SATFINITE.RELU.E4M3.F32.PACK_AB_MERGE_C R5, R9, R8, R10 ;  /* 0x000000080905723e */ /* 0x000fe4000480780a */
[----:B------:R-:W-:Y:S02]  /*a070*/  F2FP.SATFINITE.RELU.E4M3.F32.PACK_AB_MERGE_C R6, R13, R12, R14 ;  /* 0x0000000c0d06723e */ /* 0x000fe4000480780e */
[----:B------:R-:W-:Y:S02]  /*a080*/  F2FP.SATFINITE.RELU.E4M3.F32.PACK_AB_MERGE_C R7, R17, R16, R7 ;  /* 0x000000101107723e */ /* 0x000fe40004807807 */
[----:B------:R-:W-:Y:S02]  /*a090*/  F2FP.SATFINITE.RELU.E4M3.F32.PACK_AB_MERGE_C R20, R21, R20, R22 ;  /* 0x000000141514723e */ /* 0x000fe40004807816 */
[----:B------:R-:W-:Y:S01]  /*a0a0*/  F2FP.SATFINITE.RELU.E4M3.F32.PACK_AB_MERGE_C R21, R27, R26, RZ ;  /* 0x0000001a1b15723e */ /* 0x000fe200048078ff */
[----:B------:R1:W-:Y:S01]  /*a0b0*/  STS.128 [R102+UR49+0x5300], R4 ;  /* 0x0053000466007988 */ /* 0x0003e20008000c31 */
[----:B------:R-:W-:Y:S02]  /*a0c0*/  F2FP.SATFINITE.RELU.E4M3.F32.PACK_AB_MERGE_C R22, R31, R30, RZ ;  /* 0x0000001e1f16723e */ /* 0x000fe400048078ff */
[----:B------:R-:W-:Y:S02]  /*a0d0*/  F2FP.SATFINITE.RELU.E4M3.F32.PACK_AB_MERGE_C R2, R2, R34, RZ ;  /* 0x000000220202723e */ /* 0x000fe400048078ff */
[----:B------:R-:W-:Y:S02]  /*a0e0*/  F2FP.SATFINITE.RELU.E4M3.F32.PACK_AB_MERGE_C R21, R3, R0, R21 ;  /* 0x000000000315723e */ /* 0x000fe40004807815 */
[----:B------:R-:W-:Y:S02]  /*a0f0*/  F2FP.SATFINITE.RELU.E4M3.F32.PACK_AB_MERGE_C R22, R25, R24, R22 ;  /* 0x000000181916723e */ /* 0x000fe40004807816 */
[----:B------:R-:W-:Y:S05]  /*a100*/  F2FP.SATFINITE.RELU.E4M3.F32.PACK_AB_MERGE_C R23, R29, R28, R2 ;  /* 0x0000001c1d17723e */ /* 0x000fea0004807802 */
        /* <DEDUP_REMOVED lines=23> */
.L_x_156:
[----:B------:R-:W-:Y:S05]  /*a280*/  BSYNC.RECONVERGENT B0 ;  /* 0x0000000000007941 */ /* 0x000fea0003800200 */
.L_x_155:
[----:B------:R-:W-:Y:S01]  /*a290*/  BAR.SYNC.DEFER_BLOCKING 0x1, 0x80 ;  /* 0x0042000000007b1d */ /* 0x000fe20000010000 */
[----:B------:R-:W-:Y:S01]  /*a2a0*/  ISETP.NE.AND P2, PT, R114, RZ, PT ;  /* 0x000000ff7200720c */ /* 0x000fe20003f45270 */
[----:B------:R-:W-:Y:S01]  /*a2b0*/  IMAD.IADD R15, R43, 0x1, R96 ;  /* 0x000000012b0f7824 */ /* 0x000fe200078e0260 */
[----:B------:R-:W-:Y:S01]  /*a2c0*/  ISETP.NE.AND P0, PT, R116, 0x2, PT ;  /* 0x000000027400780c */ /* 0x000fe20003f05270 */
[----:B------:R-:W-:Y:S01]  /*a2d0*/  IMAD.IADD R14, R44, 0x1, R97 ;  /* 0x000000012c0e7824 */ /* 0x000fe200078e0261 */
[----:B------:R-:W-:Y:S02]  /*a2e0*/  ISETP.NE.AND P1, PT, R84, 0x4, PT ;  /* 0x000000045400780c */ /* 0x000fe40003f25270 */
[----:B------:R-:W-:Y:S02]  /*a2f0*/  SEL R2, RZ, 0x1, P0 ;  /* 0x00000001ff027807 */ /* 0x000fe40000000000 */
[----:B------:R-:W-:Y:S02]  /*a300*/  SEL R0, RZ, 0x1, P1 ;  /* 0x00000001ff007807 */ /* 0x000fe40000800000 */
[----:B------:R-:W-:Y:S02]  /*a310*/  LOP3.LUT R108, R108, R2, RZ, 0x3c, !PT ;  /* 0x000000026c6c7212 */ /* 0x000fe400078e3cff */
[----:B------:R-:W-:Y:S02]  /*a320*/  LOP3.LUT R109, R109, R0, RZ, 0x3c, !PT ;  /* 0x000000006d6d7212 */ /* 0x000fe400078e3cff */
[----:B------:R-:W-:Y:S02]  /*a330*/  @P2 R2UR UR36, R105 ;  /* 0x00000000692422ca */ /* 0x000fe400000e0000 */
[----:B------:R-:W-:Y:S02]  /*a340*/  SEL R116, R116, RZ, P0 ;  /* 0x000000ff74747207 */ /* 0x000fe40000000000 */
[----:B------:R-:W-:Y:S01]  /*a350*/  SEL R84, R84, RZ, P1 ;  /* 0x000000ff54547207 */ /* 0x000fe20000800000 */
[----:B------:R-:W-:Y:S10]  /*a360*/  @P2 BRA `(.L_x_157) ;  /* 0xffffffb800802947 */ /* 0x000ff4000383ffff */
[----:B------:R-:W-:Y:S05]  /*a370*/  EXIT ;  /* 0x000000000000794d */ /* 0x000fea0003800000 */
.L_x_25:
[----:B--2---:R2:W4:Y:S02]  /*a380*/  SYNCS.PHASECHK.TRANS64.TRYWAIT P0, [R2+URZ+0x1c0], R3 ;  /* 0x0001c003020075a7 */ /* 0x00452400080011ff */
[----:B----4-:R-:W-:Y:S05]  /*a390*/  @!P0 NANOSLEEP.SYNCS 0x989680 ;  /* 0x009896800000895d */ /* 0x010fea0003900000 */
[----:B------:R-:W4:Y:S02]  /*a3a0*/  @!P0 SYNCS.PHASECHK.TRANS64 P0, [R2+URZ+0x1c0], R3 ;  /* 0x0001c003020085a7 */ /* 0x000f2400080010ff */
[----:B----4-:R-:W-:Y:S05]  /*a3b0*/  @!P0 BRA `(.L_x_25) ;  /* 0xfffffffc00f08947 */ /* 0x010fea000383ffff */
[----:B------:R-:W-:Y:S05]  /*a3c0*/  BRA `(.L_x_158) ;  /* 0xffffff7400687947 */ /* 0x000fea000383ffff */
.L_x_28:
[----:B------:R-:W-:-:S07]  /*a3d0*/  MOV R2, UR33 ;  /* 0x0000002100027c02 */ /* 0x000fce0008000f00 */
.L_x_159:
[----:B-1----:R1:W2:Y:S02]  /*a3e0*/  SYNCS.PHASECHK.TRANS64.TRYWAIT P0, [R2+URZ+0x80], R4 ;  /* 0x00008004020075a7 */ /* 0x0022a400080011ff */
[----:B--2---:R-:W-:Y:S05]  /*a3f0*/  @!P0 NANOSLEEP.SYNCS 0x989680 ;  /* 0x009896800000895d */ /* 0x004fea0003900000 */
[----:B------:R-:W2:Y:S02]  /*a400*/  @!P0 SYNCS.PHASECHK.TRANS64 P0, [R2+URZ+0x80], R4 ;  /* 0x00008004020085a7 */ /* 0x000ea400080010ff */
[----:B--2---:R-:W-:Y:S05]  /*a410*/  @!P0 BRA `(.L_x_159) ;  /* 0xfffffffc00f08947 */ /* 0x004fea000383ffff */
[----:B------:R-:W-:Y:S05]  /*a420*/  BRA `(.L_x_27) ;  /* 0xffffff7400d07947 */ /* 0x000fea000383ffff */
.L_x_35:
[----:B-1----:R-:W-:-:S07]  /*a430*/  MOV R2, UR17 ;  /* 0x0000001100027c02 */ /* 0x002fce0008000f00 */
.L_x_160:
[----:B-1----:R1:W2:Y:S02]  /*a440*/  SYNCS.PHASECHK.TRANS64.TRYWAIT P0, [R2+URZ+0x80], R4 ;  /* 0x00008004020075a7 */ /* 0x0022a400080011ff */
[----:B--2---:R-:W-:Y:S05]  /*a450*/  @!P0 NANOSLEEP.SYNCS 0x989680 ;  /* 0x009896800000895d */ /* 0x004fea0003900000 */
[----:B------:R-:W2:Y:S02]  /*a460*/  @!P0 SYNCS.PHASECHK.TRANS64 P0, [R2+URZ+0x80], R4 ;  /* 0x00008004020085a7 */ /* 0x000ea400080010ff */
[----:B--2---:R-:W-:Y:S05]  /*a470*/  @!P0 BRA `(.L_x_160) ;  /* 0xfffffffc00f08947 */ /* 0x004fea000383ffff */
[----:B------:R-:W-:Y:S05]  /*a480*/  BRA `(.L_x_34) ;  /* 0xffffff7800907947 */ /* 0x000fea000383ffff */
.L_x_40:
[----:B-1----:R1:W2:Y:S02]  /*a490*/  SYNCS.PHASECHK.TRANS64.TRYWAIT P0, [R2+URZ+0x150], R3 ;  /* 0x00015003020075a7 */ /* 0x0022a400080011ff */
[----:B--2---:R-:W-:Y:S05]  /*a4a0*/  @!P0 NANOSLEEP.SYNCS 0x989680 ;  /* 0x009896800000895d */ /* 0x004fea0003900000 */
[----:B------:R-:W2:Y:S02]  /*a4b0*/  @!P0 SYNCS.PHASECHK.TRANS64 P0, [R2+URZ+0x150], R3 ;  /* 0x00015003020085a7 */ /* 0x000ea400080010ff */
[----:B--2---:R-:W-:Y:S05]  /*a4c0*/  @!P0 BRA `(.L_x_40) ;  /* 0xfffffffc00f08947 */ /* 0x004fea000383ffff */
[----:B------:R-:W-:Y:S05]  /*a4d0*/  BRA `(.L_x_161) ;  /* 0xffffff7c00347947 */ /* 0x000fea000383ffff */
.L_x_44:
[----:B---3--:R-:W-:-:S07]  /*a4e0*/  MOV R0, UR4 ;  /* 0x0000000400007c02 */ /* 0x008fce0008000f00 */
.L_x_162:
[----:B-1----:R1:W2:Y:S02]  /*a4f0*/  SYNCS.PHASECHK.TRANS64.TRYWAIT P0, [R0+URZ], R2 ;  /* 0x00000002000075a7 */ /* 0x0022a400080011ff */
[----:B--2---:R-:W-:Y:S05]  /*a500*/  @!P0 NANOSLEEP.SYNCS 0x989680 ;  /* 0x009896800000895d */ /* 0x004fea0003900000 */
[----:B------:R-:W2:Y:S02]  /*a510*/  @!P0 SYNCS.PHASECHK.TRANS64 P0, [R0+URZ], R2 ;  /* 0x00000002000085a7 */ /* 0x000ea400080010ff */
[----:B--2---:R-:W-:Y:S05]  /*a520*/  @!P0 BRA `(.L_x_162) ;  /* 0xfffffffc00f08947 */ /* 0x004fea000383ffff */
[----:B------:R-:W-:Y:S05]  /*a530*/  BRA `(.L_x_163) ;  /* 0xffffff8000a47947 */ /* 0x000fea000383ffff */
.L_x_45:
[----:B---3--:R-:W-:-:S07]  /*a540*/  MOV R0, UR4 ;  /* 0x0000000400007c02 */ /* 0x008fce0008000f00 */
.L_x_164:
[----:B-1----:R1:W2:Y:S02]  /*a550*/  SYNCS.PHASECHK.TRANS64.TRYWAIT P0, [R0+URZ], R3 ;  /* 0x00000003000075a7 */ /* 0x0022a400080011ff */
[----:B--2---:R-:W-:Y:S05]  /*a560*/  @!P0 NANOSLEEP.SYNCS 0x989680 ;  /* 0x009896800000895d */ /* 0x004fea0003900000 */
[----:B------:R-:W2:Y:S02]  /*a570*/  @!P0 SYNCS.PHASECHK.TRANS64 P0, [R0+URZ], R3 ;  /* 0x00000003000085a7 */ /* 0x000ea400080010ff */
[----:B--2---:R-:W-:Y:S05]  /*a580*/  @!P0 BRA `(.L_x_164) ;  /* 0xfffffffc00f08947 */ /* 0x004fea000383ffff */
[----:B------:R-:W-:Y:S05]  /*a590*/  BRA `(.L_x_165) ;  /* 0xffffff8000b07947 */ /* 0x000fea000383ffff */
.L_x_46:
[----:B---3--:R-:W-:-:S07]  /*a5a0*/  MOV R0, UR4 ;  /* 0x0000000400007c02 */ /* 0x008fce0008000f00 */
.L_x_166:
[----:B-1----:R1:W2:Y:S02]  /*a5b0*/  SYNCS.PHASECHK.TRANS64.TRYWAIT P0, [R0+URZ], R3 ;  /* 0x00000003000075a7 */ /* 0x0022a400080011ff */
[----:B--2---:R-:W-:Y:S05]  /*a5c0*/  @!P0 NANOSLEEP.SYNCS 0x989680 ;  /* 0x009896800000895d */ /* 0x004fea0003900000 */
[----:B------:R-:W2:Y:S02]  /*a5d0*/  @!P0 SYNCS.PHASECHK.TRANS64 P0, [R0+URZ], R3 ;  /* 0x00000003000085a7 */ /* 0x000ea400080010ff */
[----:B--2---:R-:W-:Y:S05]  /*a5e0*/  @!P0 BRA `(.L_x_166) ;  /* 0xfffffffc00f08947 */ /* 0x004fea000383ffff */
[----:B------:R-:W-:Y:S05]  /*a5f0*/  BRA `(.L_x_167) ;  /* 0xffffff8000bc7947 */ /* 0x000fea000383ffff */
.L_x_47:
[----:B---3--:R-:W-:-:S07]  /*a600*/  MOV R0, UR4 ;  /* 0x0000000400007c02 */ /* 0x008fce0008000f00 */
.L_x_168:
[----:B-1----:R1:W2:Y:S02]  /*a610*/  SYNCS.PHASECHK.TRANS64.TRYWAIT P0, [R0+URZ], R3 ;  /* 0x00000003000075a7 */ /* 0x0022a400080011ff */
[----:B--2---:R-:W-:Y:S05]  /*a620*/  @!P0 NANOSLEEP.SYNCS 0x989680 ;  /* 0x009896800000895d */ /* 0x004fea0003900000 */
[----:B------:R-:W2:Y:S02]  /*a630*/  @!P0 SYNCS.PHASECHK.TRANS64 P0, [R0+URZ], R3 ;  /* 0x00000003000085a7 */ /* 0x000ea400080010ff */
[----:B--2---:R-:W-:Y:S05]  /*a640*/  @!P0 BRA `(.L_x_168) ;  /* 0xfffffffc00f08947 */ /* 0x004fea000383ffff */
[----:B------:R-:W-:Y:S05]  /*a650*/  BRA `(.L_x_169) ;  /* 0xffffff8000c87947 */ /* 0x000fea000383ffff */
.L_x_48:
[----:B---3--:R-:W-:-:S07]  /*a660*/  MOV R0, UR4 ;  /* 0x0000000400007c02 */ /* 0x008fce0008000f00 */
.L_x_170:
[----:B-1----:R1:W2:Y:S02]  /*a670*/  SYNCS.PHASECHK.TRANS64.TRYWAIT P0, [R0+URZ], R3 ;  /* 0x00000003000075a7 */ /* 0x0022a400080011ff */
[----:B--2---:R-:W-:Y:S05]  /*a680*/  @!P0 NANOSLEEP.SYNCS 0x989680 ;  /* 0x009896800000895d */ /* 0x004fea0003900000 */
[----:B------:R-:W2:Y:S02]  /*a690*/  @!P0 SYNCS.PHASECHK.TRANS64 P0, [R0+URZ], R3 ;  /* 0x00000003000085a7 */ /* 0x000ea400080010ff */
[----:B--2---:R-:W-:Y:S05]  /*a6a0*/  @!P0 BRA `(.L_x_170) ;  /* 0xfffffffc00f08947 */ /* 0x004fea000383ffff */
[----:B------:R-:W-:Y:S05]  /*a6b0*/  BRA `(.L_x_171) ;  /* 0xffffff8000d47947 */ /* 0x000fea000383ffff */
.L_x_49:
[----:B---3--:R-:W-:-:S07]  /*a6c0*/  MOV R0, UR4 ;  /* 0x0000000400007c02 */ /* 0x008fce0008000f00 */
.L_x_172:
[----:B-1----:R1:W2:Y:S02]  /*a6d0*/  SYNCS.PHASECHK.TRANS64.TRYWAIT P0, [R0+URZ], R3 ;  /* 0x00000003000075a7 */ /* 0x0022a400080011ff */
[----:B--2---:R-:W-:Y:S05]  /*a6e0*/  @!P0 NANOSLEEP.SYNCS 0x989680 ;  /* 0x009896800000895d */ /* 0x004fea0003900000 */
[----:B------:R-:W2:Y:S02]  /*a6f0*/  @!P0 SYNCS.PHASECHK.TRANS64 P0, [R0+URZ], R3 ;  /* 0x00000003000085a7 */ /* 0x000ea400080010ff */
[----:B--2---:R-:W-:Y:S05]  /*a700*/  @!P0 BRA `(.L_x_172) ;  /* 0xfffffffc00f08947 */ /* 0x004fea000383ffff */
[----:B------:R-:W-:Y:S05]  /*a710*/  BRA `(.L_x_173) ;  /* 0xffffff8000e07947 */ /* 0x000fea000383ffff */
.L_x_50:
[----:B---3--:R-:W-:-:S07]  /*a720*/  MOV R0, UR4 ;  /* 0x0000000400007c02 */ /* 0x008fce0008000f00 */
.L_x_174:
[----:B-1----:R1:W2:Y:S02]  /*a730*/  SYNCS.PHASECHK.TRANS64.TRYWAIT P0, [R0+URZ], R3 ;  /* 0x00000003000075a7 */ /* 0x0022a400080011ff */
[----:B--2---:R-:W-:Y:S05]  /*a740*/  @!P0 NANOSLEEP.SYNCS 0x989680 ;  /* 0x009896800000895d */ /* 0x004fea0003900000 */
[----:B------:R-:W2:Y:S02]  /*a750*/  @!P0 SYNCS.PHASECHK.TRANS64 P0, [R0+URZ], R3 ;  /* 0x00000003000085a7 */ /* 0x000ea400080010ff */
[----:B--2---:R-:W-:Y:S05]  /*a760*/  @!P0 BRA `(.L_x_174) ;  /* 0xfffffffc00f08947 */ /* 0x004fea000383ffff */
[----:B------:R-:W-:Y:S05]  /*a770*/  BRA `(.L_x_175) ;  /* 0xffffff8000ec7947 */ /* 0x000fea000383ffff */
.L_x_51:
[----:B---3--:R-:W-:-:S07]  /*a780*/  MOV R0, UR4 ;  /* 0x0000000400007c02 */ /* 0x008fce0008000f00 */
.L_x_176:
[----:B-1----:R1:W2:Y:S02]  /*a790*/  SYNCS.PHASECHK.TRANS64.TRYWAIT P0, [R0+URZ], R3 ;  /* 0x00000003000075a7 */ /* 0x0022a400080011ff */
[----:B--2---:R-:W-:Y:S05]  /*a7a0*/  @!P0 NANOSLEEP.SYNCS 0x989680 ;  /* 0x009896800000895d */ /* 0x004fea0003900000 */
[----:B------:R-:W2:Y:S02]  /*a7b0*/  @!P0 SYNCS.PHASECHK.TRANS64 P0, [R0+URZ], R3 ;  /* 0x00000003000085a7 */ /* 0x000ea400080010ff */
[----:B--2---:R-:W-:Y:S05]  /*a7c0*/  @!P0 BRA `(.L_x_176) ;  /* 0xfffffffc00f08947 */ /* 0x004fea000383ffff */
[----:B------:R-:W-:Y:S05]  /*a7d0*/  BRA `(.L_x_177) ;  /* 0xffffff8000f87947 */ /* 0x000fea000383ffff */
.L_x_52:
[----:B---3--:R-:W-:-:S07]  /*a7e0*/  MOV R0, UR4 ;  /* 0x0000000400007c02 */ /* 0x008fce0008000f00 */
.L_x_178:
[----:B-1----:R1:W2:Y:S02]  /*a7f0*/  SYNCS.PHASECHK.TRANS64.TRYWAIT P0, [R0+URZ], R3 ;  /* 0x00000003000075a7 */ /* 0x0022a400080011ff */
[----:B--2---:R-:W-:Y:S05]  /*a800*/  @!P0 NANOSLEEP.SYNCS 0x989680 ;  /* 0x009896800000895d */ /* 0x004fea0003900000 */
[----:B------:R-:W2:Y:S02]  /*a810*/  @!P0 SYNCS.PHASECHK.TRANS64 P0, [R0+URZ], R3 ;  /* 0x00000003000085a7 */ /* 0x000ea400080010ff */
[----:B--2---:R-:W-:Y:S05]  /*a820*/  @!P0 BRA `(.L_x_178) ;  /* 0xfffffffc00f08947 */ /* 0x004fea000383ffff */
[----:B------:R-:W-:Y:S05]  /*a830*/  BRA `(.L_x_179) ;  /* 0xffffff8400047947 */ /* 0x000fea000383ffff */
.L_x_53:
[----:B---3--:R-:W-:-:S07]  /*a840*/  MOV R0, UR4 ;  /* 0x0000000400007c02 */ /* 0x008fce0008000f00 */
.L_x_180:
[----:B-1----:R1:W2:Y:S02]  /*a850*/  SYNCS.PHASECHK.TRANS64.TRYWAIT P0, [R0+URZ], R3 ;  /* 0x00000003000075a7 */ /* 0x0022a400080011ff */
[----:B--2---:R-:W-:Y:S05]  /*a860*/  @!P0 NANOSLEEP.SYNCS 0x989680 ;  /* 0x009896800000895d */ /* 0x004fea0003900000 */
[----:B------:R-:W2:Y:S02]  /*a870*/  @!P0 SYNCS.PHASECHK.TRANS64 P0, [R0+URZ], R3 ;  /* 0x00000003000085a7 */ /* 0x000ea400080010ff */
[----:B--2---:R-:W-:Y:S05]  /*a880*/  @!P0 BRA `(.L_x_180) ;  /* 0xfffffffc00f08947 */ /* 0x004fea000383ffff */
[----:B------:R-:W-:Y:S05]  /*a890*/  BRA `(.L_x_181) ;  /* 0xffffff8400107947 */ /* 0x000fea000383ffff */
.L_x_54:
[----:B---3--:R-:W-:-:S07]  /*a8a0*/  MOV R0, UR4 ;  /* 0x0000000400007c02 */ /* 0x008fce0008000f00 */
.L_x_182:
[----:B-1----:R1:W2:Y:S02]  /*a8b0*/  SYNCS.PHASECHK.TRANS64.TRYWAIT P0, [R0+URZ], R3 ;  /* 0x00000003000075a7 */ /* 0x0022a400080011ff */
[----:B--2---:R-:W-:Y:S05]  /*a8c0*/  @!P0 NANOSLEEP.SYNCS 0x989680 ;  /* 0x009896800000895d */ /* 0x004fea0003900000 */
[----:B------:R-:W2:Y:S02]  /*a8d0*/  @!P0 SYNCS.PHASECHK.TRANS64 P0, [R0+URZ], R3 ;  /* 0x00000003000085a7 */ /* 0x000ea400080010ff */
[----:B--2---:R-:W-:Y:S05]  /*a8e0*/  @!P0 BRA `(.L_x_182) ;  /* 0xfffffffc00f08947 */ /* 0x004fea000383ffff */
[----:B------:R-:W-:Y:S05]  /*a8f0*/  BRA `(.L_x_183) ;  /* 0xffffff84001c7947 */ /* 0x000fea000383ffff */
.L_x_55:
[----:B---3--:R-:W-:-:S07]  /*a900*/  MOV R0, UR4 ;  /* 0x0000000400007c02 */ /* 0x008fce0008000f00 */
.L_x_184:
[----:B-1----:R1:W2:Y:S02]  /*a910*/  SYNCS.PHASECHK.TRANS64.TRYWAIT P0, [R0+URZ], R3 ;  /* 0x00000003000075a7 */ /* 0x0022a400080011ff */
[----:B--2---:R-:W-:Y:S05]  /*a920*/  @!P0 NANOSLEEP.SYNCS 0x989680 ;  /* 0x009896800000895d */ /* 0x004fea0003900000 */
[----:B------:R-:W2:Y:S02]  /*a930*/  @!P0 SYNCS.PHASECHK.TRANS64 P0, [R0+URZ], R3 ;  /* 0x00000003000085a7 */ /* 0x000ea400080010ff */
[----:B--2---:R-:W-:Y:S05]  /*a940*/  @!P0 BRA `(.L_x_184) ;  /* 0xfffffffc00f08947 */ /* 0x004fea000383ffff */
[----:B------:R-:W-:Y:S05]  /*a950*/  BRA `(.L_x_185) ;  /* 0xffffff8400287947 */ /* 0x000fea000383ffff */
.L_x_56:
[----:B---3--:R-:W-:-:S07]  /*a960*/  MOV R0, UR4 ;  /* 0x0000000400007c02 */ /* 0x008fce0008000f00 */
.L_x_186:
[----:B-1----:R1:W2:Y:S02]  /*a970*/  SYNCS.PHASECHK.TRANS64.TRYWAIT P0, [R0+URZ], R3 ;  /* 0x00000003000075a7 */ /* 0x0022a400080011ff */
[----:B--2---:R-:W-:Y:S05]  /*a980*/  @!P0 NANOSLEEP.SYNCS 0x989680 ;  /* 0x009896800000895d */ /* 0x004fea0003900000 */
[----:B------:R-:W2:Y:S02]  /*a990*/  @!P0 SYNCS.PHASECHK.TRANS64 P0, [R0+URZ], R3 ;  /* 0x00000003000085a7 */ /* 0x000ea400080010ff */
[----:B--2---:R-:W-:Y:S05]  /*a9a0*/  @!P0 BRA `(.L_x_186) ;  /* 0xfffffffc00f08947 */ /* 0x004fea000383ffff */
[----:B------:R-:W-:Y:S05]  /*a9b0*/  BRA `(.L_x_187) ;  /* 0xffffff8400347947 */ /* 0x000fea000383ffff */
.L_x_57:
[----:B---3--:R-:W-:-:S07]  /*a9c0*/  MOV R0, UR4 ;  /* 0x0000000400007c02 */ /* 0x008fce0008000f00 */
.L_x_188:
[----:B-1----:R1:W2:Y:S02]  /*a9d0*/  SYNCS.PHASECHK.TRANS64.TRYWAIT P0, [R0+URZ], R3 ;  /* 0x00000003000075a7 */ /* 0x0022a400080011ff */
[----:B--2---:R-:W-:Y:S05]  /*a9e0*/  @!P0 NANOSLEEP.SYNCS 0x989680 ;  /* 0x009896800000895d */ /* 0x004fea0003900000 */
[----:B------:R-:W2:Y:S02]  /*a9f0*/  @!P0 SYNCS.PHASECHK.TRANS64 P0, [R0+URZ], R3 ;  /* 0x00000003000085a7 */ /* 0x000ea400080010ff */
[----:B--2---:R-:W-:Y:S05]  /*aa00*/  @!P0 BRA `(.L_x_188) ;  /* 0xfffffffc00f08947 */ /* 0x004fea000383ffff */
[----:B------:R-:W-:Y:S05]  /*aa10*/  BRA `(.L_x_189) ;  /* 0xffffff8400407947 */ /* 0x000fea000383ffff */
.L_x_58:
[----:B---3--:R-:W-:-:S07]  /*aa20*/  MOV R0, UR4 ;  /* 0x0000000400007c02 */ /* 0x008fce0008000f00 */
.L_x_190:
[----:B-1----:R1:W2:Y:S02]  /*aa30*/  SYNCS.PHASECHK.TRANS64.TRYWAIT P0, [R0+URZ], R3 ;  /* 0x00000003000075a7 */ /* 0x0022a400080011ff */
[----:B--2---:R-:W-:Y:S05]  /*aa40*/  @!P0 NANOSLEEP.SYNCS 0x989680 ;  /* 0x009896800000895d */ /* 0x004fea0003900000 */
[----:B------:R-:W2:Y:S02]  /*aa50*/  @!P0 SYNCS.PHASECHK.TRANS64 P0, [R0+URZ], R3 ;  /* 0x00000003000085a7 */ /* 0x000ea400080010ff */
[----:B--2---:R-:W-:Y:S05]  /*aa60*/  @!P0 BRA `(.L_x_190) ;  /* 0xfffffffc00f08947 */ /* 0x004fea000383ffff */
[----:B------:R-:W-:Y:S05]  /*aa70*/  BRA `(.L_x_191) ;  /* 0xffffff84004c7947 */ /* 0x000fea000383ffff */
.L_x_61:
[----:B-1----:R1:W2:Y:S02]  /*aa80*/  SYNCS.PHASECHK.TRANS64.TRYWAIT P0, [R0+URZ+0x1b0], R4 ;  /* 0x0001b004000075a7 */ /* 0x0022a400080011ff */
[----:B--2---:R-:W-:Y:S05]  /*aa90*/  @!P0 NANOSLEEP.SYNCS 0x989680 ;  /* 0x009896800000895d */ /* 0x004fea0003900000 */
[----:B------:R-:W2:Y:S02]  /*aaa0*/  @!P0 SYNCS.PHASECHK.TRANS64 P0, [R0+URZ+0x1b0], R4 ;  /* 0x0001b004000085a7 */ /* 0x000ea400080010ff */
[----:B--2---:R-:W-:Y:S05]  /*aab0*/  @!P0 BRA `(.L_x_61) ;  /* 0xfffffffc00f08947 */ /* 0x004fea000383ffff */
[----:B------:R-:W-:Y:S05]  /*aac0*/  BRA `(.L_x_192) ;  /* 0xffffff8400a87947 */ /* 0x000fea000383ffff */
.L_x_62:
[----:B------:R-:W-:-:S07]  /*aad0*/  MOV R0, UR5 ;  /* 0x0000000500007c02 */ /* 0x000fce0008000f00 */
.L_x_193:
[----:B-1----:R1:W2:Y:S02]  /*aae0*/  SYNCS.PHASECHK.TRANS64.TRYWAIT P0, [R0+URZ+0x160], R5 ;  /* 0x00016005000075a7 */ /* 0x0022a400080011ff */
[----:B--2---:R-:W-:Y:S05]  /*aaf0*/  @!P0 NANOSLEEP.SYNCS 0x989680 ;  /* 0x009896800000895d */ /* 0x004fea0003900000 */
[----:B------:R-:W2:Y:S02]  /*ab00*/  @!P0 SYNCS.PHASECHK.TRANS64 P0, [R0+URZ+0x160], R5 ;  /* 0x00016005000085a7 */ /* 0x000ea400080010ff */
[----:B--2---:R-:W-:Y:S05]  /*ab10*/  @!P0 BRA `(.L_x_193) ;  /* 0xfffffffc00f08947 */ /* 0x004fea000383ffff */
[----:B------:R-:W-:Y:S05]  /*ab20*/  BRA `(.L_x_194) ;  /* 0xffffff8400b87947 */ /* 0x000fea000383ffff */
.L_x_63:
[----:B-1----:R1:W2:Y:S02]  /*ab30*/  SYNCS.PHASECHK.TRANS64.TRYWAIT P1, [R0+URZ+0x150], R4 ;  /* 0x00015004000075a7 */ /* 0x0022a400080211ff */
[----:B--2---:R-:W-:Y:S05]  /*ab40*/  @!P1 NANOSLEEP.SYNCS 0x989680 ;  /* 0x009896800000995d */ /* 0x004fea0003900000 */
[----:B------:R-:W2:Y:S02]  /*ab50*/  @!P1 SYNCS.PHASECHK.TRANS64 P1, [R0+URZ+0x150], R4 ;  /* 0x00015004000095a7 */ /* 0x000ea400080210ff */
[----:B--2---:R-:W-:Y:S05]  /*ab60*/  @!P1 BRA `(.L_x_63) ;  /* 0xfffffffc00f09947 */ /* 0x004fea000383ffff */
[----:B------:R-:W-:Y:S05]  /*ab70*/  BRA `(.L_x_195) ;  /* 0xffffff8400e87947 */ /* 0x000fea000383ffff */
.L_x_66:
[----:B------:R-:W-:-:S07]  /*ab80*/  MOV R0, UR5 ;  /* 0x0000000500007c02 */ /* 0x000fce0008000f00 */
.L_x_196:
[----:B-1----:R1:W2:Y:S02]  /*ab90*/  SYNCS.PHASECHK.TRANS64.TRYWAIT P0, [R0+URZ+0x160], R2 ;  /* 0x00016002000075a7 */ /* 0x0022a400080011ff */
[----:B--2---:R-:W-:Y:S05]  /*aba0*/  @!P0 NANOSLEEP.SYNCS 0x989680 ;  /* 0x009896800000895d */ /* 0x004fea0003900000 */
[----:B------:R-:W2:Y:S02]  /*abb0*/  @!P0 SYNCS.PHASECHK.TRANS64 P0, [R0+URZ+0x160], R2 ;  /* 0x00016002000085a7 */ /* 0x000ea400080010ff */
[----:B--2---:R-:W-:Y:S05]  /*abc0*/  @!P0 BRA `(.L_x_196) ;  /* 0xfffffffc00f08947 */ /* 0x004fea000383ffff */
[----:B------:R-:W-:Y:S05]  /*abd0*/  BRA `(.L_x_65) ;  /* 0xffffff88003c7947 */ /* 0x000fea000383ffff */
.L_x_75:
[----:B-1----:R-:W-:-:S04]  /*abe0*/  MOV R4, UR6 ;  /* 0x0000000600047c02 */ /* 0x002fc80008000f00 */
[----:B------:R1:W2:Y:S03]  /*abf0*/  SYNCS.PHASECHK.TRANS64.TRYWAIT P0, [R4+URZ+0x8], R5 ;  /* 0x00000805040075a7 */ /* 0x0002a600080011ff */
[----:B--2---:R-:W-:Y:S05]  /*ac00*/  @!P0 NANOSLEEP.SYNCS 0x989680 ;  /* 0x009896800000895d */ /* 0x004fea0003900000 */
[----:B------:R-:W2:Y:S02]  /*ac10*/  @!P0 SYNCS.PHASECHK.TRANS64 P0, [R4+URZ+0x8], R5 ;  /* 0x00000805040085a7 */ /* 0x000ea400080010ff */
[----:B--2---:R-:W-:Y:S05]  /*ac20*/  @!P0 BRA `(.L_x_75) ;  /* 0xfffffffc00ec8947 */ /* 0x004fea000383ffff */
[----:B------:R-:W-:Y:S05]  /*ac30*/  BRA `(.L_x_74) ;  /* 0xffffff8800f07947 */ /* 0x000fea000383ffff */
.L_x_77:
[----:B------:R-:W-:Y:S01]  /*ac40*/  BSSY B0, `(.L_x_197) ;  /* 0x0000006000007945 */ /* 0x000fe20003800000 */
[----:B------:R-:W-:-:S07]  /*ac50*/  MOV R15, 0xffffffff ;  /* 0xffffffff000f7802 */ /* 0x000fce0000000f00 */
[----:B-1---5:R-:W-:Y:S05]  /*ac60*/  WARPSYNC.COLLECTIVE R15, `(.L_x_198) ;  /* 0x000000000f0c7348 */ /* 0x022fea0003c00000 */
[----:B------:R-:W-:Y:S02]  /*ac70*/  ELECT P6, UR79, PT ;  /* 0x00000000004f782f */ /* 0x000fe400038c0000 */
[----:B------:R-:W-:Y:S01]  /*ac80*/  MOV R14, UR79 ;  /* 0x0000004f000e7c02 */ /* 0x000fe20008000f00 */
[----:B-1---5:R-:W-:Y:S10]  /*ac90*/  ENDCOLLECTIVE ;  /* 0x000000000000791b */ /* 0x022ff40003800000 */
.L_x_198:
[----:B------:R-:W-:Y:S05]  /*aca0*/  BSYNC B0 ;  /* 0x0000000000007941 */ /* 0x000fea0003800000 */
.L_x_197:
[----:B------:R-:W-:Y:S05]  /*acb0*/  BRA `(.L_x_199) ;  /* 0xffffff8c00207947 */ /* 0x000fea000383ffff */
.L_x_79:
[----:B-1----:R-:W-:-:S04]  /*acc0*/  MOV R2, UR6 ;  /* 0x0000000600027c02 */ /* 0x002fc80008000f00 */
[----:B------:R1:W2:Y:S03]  /*acd0*/  SYNCS.PHASECHK.TRANS64.TRYWAIT P0, [R2+URZ+0x8], R3 ;  /* 0x00000803020075a7 */ /* 0x0002a600080011ff */
[----:B--2---:R-:W-:Y:S05]  /*ace0*/  @!P0 NANOSLEEP.SYNCS 0x989680 ;  /* 0x009896800000895d */ /* 0x004fea0003900000 */
[----:B------:R-:W2:Y:S02]  /*acf0*/  @!P0 SYNCS.PHASECHK.TRANS64 P0, [R2+URZ+0x8], R3 ;  /* 0x00000803020085a7 */ /* 0x000ea400080010ff */
[----:B--2---:R-:W-:Y:S05]  /*ad00*/  @!P0 BRA `(.L_x_79) ;  /* 0xfffffffc00ec8947 */ /* 0x004fea000383ffff */
[----:B------:R-:W-:Y:S05]  /*ad10*/  BRA `(.L_x_78) ;  /* 0xffffff8c00247947 */ /* 0x000fea000383ffff */
.L_x_80:
[----:B-1----:R1:W2:Y:S02]  /*ad20*/  SYNCS.PHASECHK.TRANS64.TRYWAIT P0, [R0+URZ+0x150], R4 ;  /* 0x00015004000075a7 */ /* 0x0022a400080011ff */
[----:B--2---:R-:W-:Y:S05]  /*ad30*/  @!P0 NANOSLEEP.SYNCS 0x989680 ;  /* 0x009896800000895d */ /* 0x004fea0003900000 */
[----:B------:R-:W2:Y:S02]  /*ad40*/  @!P0 SYNCS.PHASECHK.TRANS64 P0, [R0+URZ+0x150], R4 ;  /* 0x00015004000085a7 */ /* 0x000ea400080010ff */
[----:B--2---:R-:W-:Y:S05]  /*ad50*/  @!P0 BRA `(.L_x_80) ;  /* 0xfffffffc00f08947 */ /* 0x004fea000383ffff */
[----:B------:R-:W-:Y:S05]  /*ad60*/  BRA `(.L_x_200) ;  /* 0xffffff9000007947 */ /* 0x000fea000383ffff */
.L_x_82:
[----:B------:R-:W-:-:S07]  /*ad70*/  MOV R0, UR10 ;  /* 0x0000000a00007c02 */ /* 0x000fce0008000f00 */
.L_x_201:
[----:B-1----:R1:W2:Y:S02]  /*ad80*/  SYNCS.PHASECHK.TRANS64.TRYWAIT P0, [R0+URZ+0x190], R4 ;  /* 0x00019004000075a7 */ /* 0x0022a400080011ff */
[----:B--2---:R-:W-:Y:S05]  /*ad90*/  @!P0 NANOSLEEP.SYNCS 0x989680 ;  /* 0x009896800000895d */ /* 0x004fea0003900000 */
[----:B------:R-:W2:Y:S02]  /*ada0*/  @!P0 SYNCS.PHASECHK.TRANS64 P0, [R0+URZ+0x190], R4 ;  /* 0x00019004000085a7 */ /* 0x000ea400080010ff */
[----:B--2---:R-:W-:Y:S05]  /*adb0*/  @!P0 BRA `(.L_x_201) ;  /* 0xfffffffc00f08947 */ /* 0x004fea000383ffff */
[----:B------:R-:W-:Y:S05]  /*adc0*/  BRA `(.L_x_202) ;  /* 0xffffff90004c7947 */ /* 0x000fea000383ffff */
.L_x_85:
[----:B------:R-:W-:Y:S07]  /*add0*/  MOV R0, UR9 ;  /* 0x0000000900007c02 */ /* 0x000fee0008000f00 */
.L_x_203:
[----:B-1----:R1:W2:Y:S02]  /*ade0*/  SYNCS.PHASECHK.TRANS64.TRYWAIT P0, [R0+URZ], R4 ;  /* 0x00000004000075a7 */ /* 0x0022a400080011ff */
[----:B--2---:R-:W-:Y:S05]  /*adf0*/  @!P0 NANOSLEEP.SYNCS 0x989680 ;  /* 0x009896800000895d */ /* 0x004fea0003900000 */
[----:B------:R-:W2:Y:S02]  /*ae00*/  @!P0 SYNCS.PHASECHK.TRANS64 P0, [R0+URZ], R4 ;  /* 0x00000004000085a7 */ /* 0x000ea400080010ff */
[----:B--2---:R-:W-:Y:S05]  /*ae10*/  @!P0 BRA `(.L_x_203) ;  /* 0xfffffffc00f08947 */ /* 0x004fea000383ffff */
[----:B------:R-:W-:Y:S05]  /*ae20*/  BRA `(.L_x_84) ;  /* 0xffffff9000607947 */ /* 0x000fea000383ffff */
.L_x_89:
[----:B-1----:R-:W-:-:S07]  /*ae30*/  MOV R0, UR7 ;  /* 0x0000000700007c02 */ /* 0x002fce0008000f00 */
.L_x_204:
[----:B-1----:R1:W2:Y:S02]  /*ae40*/  SYNCS.PHASECHK.TRANS64.TRYWAIT P0, [R0+URZ], R2 ;  /* 0x00000002000075a7 */ /* 0x0022a400080011ff */
[----:B--2---:R-:W-:Y:S05]  /*ae50*/  @!P0 NANOSLEEP.SYNCS 0x989680 ;  /* 0x009896800000895d */ /* 0x004fea0003900000 */
[----:B------:R-:W2:Y:S02]  /*ae60*/  @!P0 SYNCS.PHASECHK.TRANS64 P0, [R0+URZ], R2 ;  /* 0x00000002000085a7 */ /* 0x000ea400080010ff */
[----:B--2---:R-:W-:Y:S05]  /*ae70*/  @!P0 BRA `(.L_x_204) ;  /* 0xfffffffc00f08947 */ /* 0x004fea000383ffff */
[----:B------:R-:W-:Y:S05]  /*ae80*/  BRA `(.L_x_205) ;  /* 0xffffff94002c7947 */ /* 0x000fea000383ffff */
.L_x_90:
[----:B------:R-:W-:-:S07]  /*ae90*/  MOV R0, UR7 ;  /* 0x0000000700007c02 */ /* 0x000fce0008000f00 */
.L_x_206:
[----:B-1----:R1:W2:Y:S02]  /*aea0*/  SYNCS.PHASECHK.TRANS64.TRYWAIT P0, [R0+URZ], R3 ;  /* 0x00000003000075a7 */ /* 0x0022a400080011ff */
[----:B--2---:R-:W-:Y:S05]  /*aeb0*/  @!P0 NANOSLEEP.SYNCS 0x989680 ;  /* 0x009896800000895d */ /* 0x004fea0003900000 */
[----:B------:R-:W2:Y:S02]  /*aec0*/  @!P0 SYNCS.PHASECHK.TRANS64 P0, [R0+URZ], R3 ;  /* 0x00000003000085a7 */ /* 0x000ea400080010ff */
[----:B--2---:R-:W-:Y:S05]  /*aed0*/  @!P0 BRA `(.L_x_206) ;  /* 0xfffffffc00f08947 */ /* 0x004fea000383ffff */
[----:B------:R-:W-:Y:S05]  /*aee0*/  BRA `(.L_x_207) ;  /* 0xffffff9400387947 */ /* 0x000fea000383ffff */
.L_x_91:
[----:B------:R-:W-:-:S07]  /*aef0*/  MOV R0, UR7 ;  /* 0x0000000700007c02 */ /* 0x000fce0008000f00 */
.L_x_208:
[----:B-1----:R1:W2:Y:S02]  /*af00*/  SYNCS.PHASECHK.TRANS64.TRYWAIT P0, [R0+URZ], R3 ;  /* 0x00000003000075a7 */ /* 0x0022a400080011ff */
[----:B--2---:R-:W-:Y:S05]  /*af10*/  @!P0 NANOSLEEP.SYNCS 0x989680 ;  /* 0x009896800000895d */ /* 0x004fea0003900000 */
[----:B------:R-:W2:Y:S02]  /*af20*/  @!P0 SYNCS.PHASECHK.TRANS64 P0, [R0+URZ], R3 ;  /* 0x00000003000085a7 */ /* 0x000ea400080010ff */
[----:B--2---:R-:W-:Y:S05]  /*af30*/  @!P0 BRA `(.L_x_208) ;  /* 0xfffffffc00f08947 */ /* 0x004fea000383ffff */
[----:B------:R-:W-:Y:S05]  /*af40*/  BRA `(.L_x_209) ;  /* 0xffffff9400447947 */ /* 0x000fea000383ffff */
.L_x_94:
[----:B------:R-:W-:-:S07]  /*af50*/  MOV R0, UR8 ;  /* 0x0000000800007c02 */ /* 0x000fce0008000f00 */
.L_x_210:
[----:B-1----:R1:W2:Y:S02]  /*af60*/  SYNCS.PHASECHK.TRANS64.TRYWAIT P1, [R0+URZ+0x1d0], R2 ;  /* 0x0001d002000075a7 */ /* 0x0022a400080211ff */
[----:B--2---:R-:W-:Y:S05]  /*af70*/  @!P1 NANOSLEEP.SYNCS 0x989680 ;  /* 0x009896800000995d */ /* 0x004fea0003900000 */
[----:B------:R-:W2:Y:S02]  /*af80*/  @!P1 SYNCS.PHASECHK.TRANS64 P1, [R0+URZ+0x1d0], R2 ;  /* 0x0001d002000095a7 */ /* 0x000ea400080210ff */
[----:B--2---:R-:W-:Y:S05]  /*af90*/  @!P1 BRA `(.L_x_210) ;  /* 0xfffffffc00f09947 */ /* 0x004fea000383ffff */
[----:B------:R-:W-:Y:S05]  /*afa0*/  BRA `(.L_x_211) ;  /* 0xffffff9400907947 */ /* 0x000fea000383ffff */
.L_x_99:
[----:B----4-:R4:W1:Y:S02]  /*afb0*/  SYNCS.PHASECHK.TRANS64.TRYWAIT P0, [R0+URZ+0x150], R2 ;  /* 0x00015002000075a7 */ /* 0x01086400080011ff */
[----:B-1----:R-:W-:Y:S05]  /*afc0*/  @!P0 NANOSLEEP.SYNCS 0x989680 ;  /* 0x009896800000895d */ /* 0x002fea0003900000 */
[----:B------:R-:W1:Y:S02]  /*afd0*/  @!P0 SYNCS.PHASECHK.TRANS64 P0, [R0+URZ+0x150], R2 ;  /* 0x00015002000085a7 */ /* 0x000e6400080010ff */
[----:B-1----:R-:W-:Y:S05]  /*afe0*/  @!P0 BRA `(.L_x_99) ;  /* 0xfffffffc00f08947 */ /* 0x002fea000383ffff */
[----:B------:R-:W-:Y:S05]  /*aff0*/  BRA `(.L_x_212) ;  /* 0xffffff9800a47947 */ /* 0x000fea000383ffff */
.L_x_102:
[----:B------:R-:W-:Y:S07]  /*b000*/  MOV R0, UR6 ;  /* 0x0000000600007c02 */ /* 0x000fee0008000f00 */
.L_x_213:
[----:B-1----:R1:W4:Y:S02]  /*b010*/  SYNCS.PHASECHK.TRANS64.TRYWAIT P0, [R0+URZ+0x148], R2 ;  /* 0x00014802000075a7 */ /* 0x00232400080011ff */
[----:B----4-:R-:W-:Y:S05]  /*b020*/  @!P0 NANOSLEEP.SYNCS 0x989680 ;  /* 0x009896800000895d */ /* 0x010fea0003900000 */
[----:B------:R-:W4:Y:S02]  /*b030*/  @!P0 SYNCS.PHASECHK.TRANS64 P0, [R0+URZ+0x148], R2 ;  /* 0x00014802000085a7 */ /* 0x000f2400080010ff */
[----:B----4-:R-:W-:Y:S05]  /*b040*/  @!P0 BRA `(.L_x_213) ;  /* 0xfffffffc00f08947 */ /* 0x010fea000383ffff */
[----:B------:R-:W-:Y:S05]  /*b050*/  BRA `(.L_x_101) ;  /* 0xffffff9c00847947 */ /* 0x000fea000383ffff */
.L_x_105:
[----:B------:R-:W-:Y:S07]  /*b060*/  MOV R0, UR6 ;  /* 0x0000000600007c02 */ /* 0x000fee0008000f00 */
.L_x_214:
[----:B-1----:R1:W2:Y:S02]  /*b070*/  SYNCS.PHASECHK.TRANS64.TRYWAIT P0, [R0+URZ+0x120], R14 ;  /* 0x0001200e000075a7 */ /* 0x0022a400080011ff */
[----:B--2---:R-:W-:Y:S05]  /*b080*/  @!P0 NANOSLEEP.SYNCS 0x989680 ;  /* 0x009896800000895d */ /* 0x004fea0003900000 */
[----:B------:R-:W2:Y:S02]  /*b090*/  @!P0 SYNCS.PHASECHK.TRANS64 P0, [R0+URZ+0x120], R14 ;  /* 0x0001200e000085a7 */ /* 0x000ea400080010ff */
[----:B--2---:R-:W-:Y:S05]  /*b0a0*/  @!P0 BRA `(.L_x_214) ;  /* 0xfffffffc00f08947 */ /* 0x004fea000383ffff */
[----:B------:R-:W-:Y:S05]  /*b0b0*/  BRA `(.L_x_215) ;  /* 0xffffff9c00fc7947 */ /* 0x000fea000383ffff */
.L_x_106:
[----:B------:R-:W-:Y:S07]  /*b0c0*/  MOV R0, UR6 ;  /* 0x0000000600007c02 */ /* 0x000fee0008000f00 */
.L_x_216:
[----:B-1----:R1:W2:Y:S02]  /*b0d0*/  SYNCS.PHASECHK.TRANS64.TRYWAIT P0, [R0+URZ+0x128], R14 ;  /* 0x0001280e000075a7 */ /* 0x0022a400080011ff */
[----:B--2---:R-:W-:Y:S05]  /*b0e0*/  @!P0 NANOSLEEP.SYNCS 0x989680 ;  /* 0x009896800000895d */ /* 0x004fea0003900000 */
[----:B------:R-:W2:Y:S02]  /*b0f0*/  @!P0 SYNCS.PHASECHK.TRANS64 P0, [R0+URZ+0x128], R14 ;  /* 0x0001280e000085a7 */ /* 0x000ea400080010ff */
[----:B--2---:R-:W-:Y:S05]  /*b100*/  @!P0 BRA `(.L_x_216) ;  /* 0xfffffffc00f08947 */ /* 0x004fea000383ffff */
[----:B------:R-:W-:Y:S05]  /*b110*/  BRA `(.L_x_217) ;  /* 0xffffffa000547947 */ /* 0x000fea000383ffff */
.L_x_107:
[----:B------:R-:W-:Y:S07]  /*b120*/  MOV R0, UR6 ;  /* 0x0000000600007c02 */ /* 0x000fee0008000f00 */
.L_x_218:
[----:B-1----:R1:W2:Y:S02]  /*b130*/  SYNCS.PHASECHK.TRANS64.TRYWAIT P0, [R0+URZ+0x130], R14 ;  /* 0x0001300e000075a7 */ /* 0x0022a400080011ff */
[----:B--2---:R-:W-:Y:S05]  /*b140*/  @!P0 NANOSLEEP.SYNCS 0x989680 ;  /* 0x009896800000895d */ /* 0x004fea0003900000 */
[----:B------:R-:W2:Y:S02]  /*b150*/  @!P0 SYNCS.PHASECHK.TRANS64 P0, [R0+URZ+0x130], R14 ;  /* 0x0001300e000085a7 */ /* 0x000ea400080010ff */
[----:B--2---:R-:W-:Y:S05]  /*b160*/  @!P0 BRA `(.L_x_218) ;  /* 0xfffffffc00f08947 */ /* 0x004fea000383ffff */
[----:B------:R-:W-:Y:S05]  /*b170*/  BRA `(.L_x_219) ;  /* 0xffffffa000b07947 */ /* 0x000fea000383ffff */
.L_x_108:
[----:B------:R-:W-:Y:S07]  /*b180*/  MOV R0, UR6 ;  /* 0x0000000600007c02 */ /* 0x000fee0008000f00 */
.L_x_220:
[----:B-1----:R1:W2:Y:S02]  /*b190*/  SYNCS.PHASECHK.TRANS64.TRYWAIT P0, [R0+URZ+0x138], R14 ;  /* 0x0001380e000075a7 */ /* 0x0022a400080011ff */
[----:B--2---:R-:W-:Y:S05]  /*b1a0*/  @!P0 NANOSLEEP.SYNCS 0x989680 ;  /* 0x009896800000895d */ /* 0x004fea0003900000 */
[----:B------:R-:W2:Y:S02]  /*b1b0*/  @!P0 SYNCS.PHASECHK.TRANS64 P0, [R0+URZ+0x138], R14 ;  /* 0x0001380e000085a7 */ /* 0x000ea400080010ff */
[----:B--2---:R-:W-:Y:S05]  /*b1c0*/  @!P0 BRA `(.L_x_220) ;  /* 0xfffffffc00f08947 */ /* 0x004fea000383ffff */
[----:B------:R-:W-:Y:S05]  /*b1d0*/  BRA `(.L_x_221) ;  /* 0xffffffa400507947 */ /* 0x000fea000383ffff */
.L_x_110:
[----:B------:R-:W-:-:S07]  /*b1e0*/  MOV R0, UR6 ;  /* 0x0000000600007c02 */ /* 0x000fce0008000f00 */
.L_x_222:
[----:B-1----:R1:W2:Y:S02]  /*b1f0*/  SYNCS.PHASECHK.TRANS64.TRYWAIT P0, [R0+URZ+0x120], R2 ;  /* 0x00012002000075a7 */ /* 0x0022a400080011ff */
[----:B--2---:R-:W-:Y:S05]  /*b200*/  @!P0 NANOSLEEP.SYNCS 0x989680 ;  /* 0x009896800000895d */ /* 0x004fea0003900000 */
[----:B------:R-:W2:Y:S02]  /*b210*/  @!P0 SYNCS.PHASECHK.TRANS64 P0, [R0+URZ+0x120], R2 ;  /* 0x00012002000085a7 */ /* 0x000ea400080010ff */
[----:B--2---:R-:W-:Y:S05]  /*b220*/  @!P0 BRA `(.L_x_222) ;  /* 0xfffffffc00f08947 */ /* 0x004fea000383ffff */
[----:B------:R-:W-:Y:S05]  /*b230*/  BRA `(.L_x_223) ;  /* 0xffffffa400d87947 */ /* 0x000fea000383ffff */
.L_x_111:
[----:B-1----:R-:W-:-:S07]  /*b240*/  MOV R0, UR6 ;  /* 0x0000000600007c02 */ /* 0x002fce0008000f00 */
.L_x_224:
[----:B-1----:R1:W2:Y:S02]  /*b250*/  SYNCS.PHASECHK.TRANS64.TRYWAIT P0, [R0+URZ+0x128], R2 ;  /* 0x00012802000075a7 */ /* 0x0022a400080011ff */
[----:B--2---:R-:W-:Y:S05]  /*b260*/  @!P0 NANOSLEEP.SYNCS 0x989680 ;  /* 0x009896800000895d */ /* 0x004fea0003900000 */
[----:B------:R-:W2:Y:S02]  /*b270*/  @!P0 SYNCS.PHASECHK.TRANS64 P0, [R0+URZ+0x128], R2 ;  /* 0x00012802000085a7 */ /* 0x000ea400080010ff */
[----:B--2---:R-:W-:Y:S05]  /*b280*/  @!P0 BRA `(.L_x_224) ;  /* 0xfffffffc00f08947 */ /* 0x004fea000383ffff */
[----:B------:R-:W-:Y:S05]  /*b290*/  BRA `(.L_x_225) ;  /* 0xffffffa400c87947 */ /* 0x000fea000383ffff */
.L_x_112:
[----:B-1----:R-:W-:-:S07]  /*b2a0*/  MOV R0, UR6 ;  /* 0x0000000600007c02 */ /* 0x002fce0008000f00 */
.L_x_226:
[----:B-1----:R1:W2:Y:S02]  /*b2b0*/  SYNCS.PHASECHK.TRANS64.TRYWAIT P0, [R0+URZ+0x130], R2 ;  /* 0x00013002000075a7 */ /* 0x0022a400080011ff */
[----:B--2---:R-:W-:Y:S05]  /*b2c0*/  @!P0 NANOSLEEP.SYNCS 0x989680 ;  /* 0x009896800000895d */ /* 0x004fea0003900000 */
[----:B------:R-:W2:Y:S02]  /*b2d0*/  @!P0 SYNCS.PHASECHK.TRANS64 P0, [R0+URZ+0x130], R2 ;  /* 0x00013002000085a7 */ /* 0x000ea400080010ff */
[----:B--2---:R-:W-:Y:S05]  /*b2e0*/  @!P0 BRA `(.L_x_226) ;  /* 0xfffffffc00f08947 */ /* 0x004fea000383ffff */
[----:B------:R-:W-:Y:S05]  /*b2f0*/  BRA `(.L_x_227) ;  /* 0xffffffa400b87947 */ /* 0x000fea000383ffff */
.L_x_114:
[----:B--2---:R2:W3:Y:S02]  /*b300*/  SYNCS.PHASECHK.TRANS64.TRYWAIT P0, [R0+URZ+0x150], R2 ;  /* 0x00015002000075a7 */ /* 0x0044e400080011ff */
[----:B---3--:R-:W-:Y:S05]  /*b310*/  @!P0 NANOSLEEP.SYNCS 0x989680 ;  /* 0x009896800000895d */ /* 0x008fea0003900000 */
[----:B------:R-:W3:Y:S02]  /*b320*/  @!P0 SYNCS.PHASECHK.TRANS64 P0, [R0+URZ+0x150], R2 ;  /* 0x00015002000085a7 */ /* 0x000ee400080010ff */
[----:B---3--:R-:W-:Y:S05]  /*b330*/  @!P0 BRA `(.L_x_114) ;  /* 0xfffffffc00f08947 */ /* 0x008fea000383ffff */
[----:B------:R-:W-:Y:S05]  /*b340*/  BRA `(.L_x_228) ;  /* 0xffffffa8009c7947 */ /* 0x000fea000383ffff */
.L_x_127:
[----:B-1----:R1:W2:Y:S02]  /*b350*/  SYNCS.PHASECHK.TRANS64.TRYWAIT P0, [R0+URZ+0x100], R3 ;  /* 0x00010003000075a7 */ /* 0x0022a400080011ff */
[----:B--2---:R-:W-:Y:S05]  /*b360*/  @!P0 NANOSLEEP.SYNCS 0x989680 ;  /* 0x009896800000895d */ /* 0x004fea0003900000 */
[----:B------:R-:W2:Y:S02]  /*b370*/  @!P0 SYNCS.PHASECHK.TRANS64 P0, [R0+URZ+0x100], R3 ;  /* 0x00010003000085a7 */ /* 0x000ea400080010ff */
[----:B--2---:R-:W-:Y:S05]  /*b380*/  @!P0 BRA `(.L_x_127) ;  /* 0xfffffffc00f08947 */ /* 0x004fea000383ffff */
[----:B------:R-:W-:Y:S05]  /*b390*/  BRA `(.L_x_126) ;  /* 0xffffffb800307947 */ /* 0x000fea000383ffff */
.L_x_129:
[----:B-1----:R1:W2:Y:S02]  /*b3a0*/  SYNCS.PHASECHK.TRANS64.TRYWAIT P1, [R115+URZ+0x170], R5 ;  /* 0x00017005730075a7 */ /* 0x0022a400080211ff */
[----:B--2---:R-:W-:Y:S05]  /*b3b0*/  @!P1 NANOSLEEP.SYNCS 0x989680 ;  /* 0x009896800000995d */ /* 0x004fea0003900000 */
[----:B------:R-:W2:Y:S02]  /*b3c0*/  @!P1 SYNCS.PHASECHK.TRANS64 P1, [R115+URZ+0x170], R5 ;  /* 0x00017005730095a7 */ /* 0x000ea400080210ff */
[----:B--2---:R-:W-:Y:S05]  /*b3d0*/  @!P1 BRA `(.L_x_129) ;  /* 0xfffffffc00f09947 */ /* 0x004fea000383ffff */
[----:B------:R-:W-:Y:S05]  /*b3e0*/  BRA `(.L_x_128) ;  /* 0xffffffb800847947 */ /* 0x000fea000383ffff */
.L_x_137:
[----:B--2---:R2:W3:Y:S02]  /*b3f0*/  SYNCS.PHASECHK.TRANS64.TRYWAIT P0, [R0+URZ+0x100], R4 ;  /* 0x00010004000075a7 */ /* 0x0044e400080011ff */
[----:B---3--:R-:W-:Y:S05]  /*b400*/  @!P0 NANOSLEEP.SYNCS 0x989680 ;  /* 0x009896800000895d */ /* 0x008fea0003900000 */
[----:B------:R-:W3:Y:S02]  /*b410*/  @!P0 SYNCS.PHASECHK.TRANS64 P0, [R0+URZ+0x100], R4 ;  /* 0x00010004000085a7 */ /* 0x000ee400080010ff */
[----:B---3--:R-:W-:Y:S05]  /*b420*/  @!P0 BRA `(.L_x_137) ;  /* 0xfffffffc00f08947 */ /* 0x008fea000383ffff */
[----:B------:R-:W-:Y:S05]  /*b430*/  BRA `(.L_x_136) ;  /* 0xffffffc400887947 */ /* 0x000fea000383ffff */
.L_x_145:
[----:B--2---:R2:W3:Y:S02]  /*b440*/  SYNCS.PHASECHK.TRANS64.TRYWAIT P0, [R0+URZ+0x100], R5 ;  /* 0x00010005000075a7 */ /* 0x0044e400080011ff */
[----:B---3--:R-:W-:Y:S05]  /*b450*/  @!P0 NANOSLEEP.SYNCS 0x989680 ;  /* 0x009896800000895d */ /* 0x008fea0003900000 */
[----:B------:R-:W3:Y:S02]  /*b460*/  @!P0 SYNCS.PHASECHK.TRANS64 P0, [R0+URZ+0x100], R5 ;  /* 0x00010005000085a7 */ /* 0x000ee400080010ff */
[----:B---3--:R-:W-:Y:S05]  /*b470*/  @!P0 BRA `(.L_x_145) ;  /* 0xfffffffc00f08947 */ /* 0x008fea000383ffff */
[----:B------:R-:W-:Y:S05]  /*b480*/  BRA `(.L_x_144) ;  /* 0xffffffd000dc7947 */ /* 0x000fea000383ffff */
.L_x_153:
[----:B--2---:R2:W3:Y:S02]  /*b490*/  SYNCS.PHASECHK.TRANS64.TRYWAIT P0, [R0+URZ+0x100], R5 ;  /* 0x00010005000075a7 */ /* 0x0044e400080011ff */
[----:B---3--:R-:W-:Y:S05]  /*b4a0*/  @!P0 NANOSLEEP.SYNCS 0x989680 ;  /* 0x009896800000895d */ /* 0x008fea0003900000 */
[----:B------:R-:W3:Y:S02]  /*b4b0*/  @!P0 SYNCS.PHASECHK.TRANS64 P0, [R0+URZ+0x100], R5 ;  /* 0x00010005000085a7 */ /* 0x000ee400080010ff */
[----:B---3--:R-:W-:Y:S05]  /*b4c0*/  @!P0 BRA `(.L_x_153) ;  /* 0xfffffffc00f08947 */ /* 0x008fea000383ffff */
[----:B------:R-:W-:Y:S05]  /*b4d0*/  BRA `(.L_x_152) ;  /* 0xffffffe000387947 */ /* 0x000fea000383ffff */
        .weak           $__internal_0_$__cuda_sm10x_tcgen05_guardrail_trap_col_being_dealloced_not_returned_by_alloc
        .type           $__internal_0_$__cuda_sm10x_tcgen05_guardrail_trap_col_being_dealloced_not_returned_by_alloc,@function
        .size           $__internal_0_$__cuda_sm10x_tcgen05_guardrail_trap_col_being_dealloced_not_returned_by_alloc,($__internal_1_$__cuda_sm10x_tcgen05_guardrail_trap_phase_invalid_during_alloc - $__internal_0_$__cuda_sm10x_tcgen05_guardrail_trap_col_being_dealloced_not_returned_by_alloc)
$__internal_0_$__cuda_sm10x_tcgen05_guardrail_trap_col_being_dealloced_not_returned_by_alloc:
[----:B------:R-:W-:Y:S05]  /*b4e0*/  BPT.TRAP 0x1 ;  /* 0x000000040000795c */ /* 0x000fea0000300000 */
[----:B------:R-:W-:-:S04]  /*b4f0*/  HFMA2 R3, -RZ, RZ, 0, 0 ;  /* 0x00000000ff037431 */ /* 0x000fc800000001ff */
[----:B------:R-:W-:Y:S05]  /*b500*/  RET.REL.NODEC R2 `(_ZN7cutlass13device_kernelINS_4gemm6kernel13GemmUniversalIN4cute5tupleIJiiiiEEENS1_10collective13CollectiveMmaINS1_35MainloopSm100TmaUmmaWarpSpecializedILi16ELi2ELi4ENS5_IJNS4_1CILi2EEENSA_ILi1EEESC_EEEEENS5_IJNSA_ILi128EEENSA_ILi256EEENSA_ILi64EEEEEENS_12float_e4m3_tENS5_IJlSC_lEEESJ_SK_NS4_8TiledMMAINS4_8MMA_AtomIJNS4_10MMA_TraitsINS4_25SM100_MMA_F8F6F4_2x1SM_SSEJSJ_SJ_fSF_SG_NS4_17integral_constantINS4_4UMMA5MajorELSR_0EEESS_NSP_INSQ_7ScaleInELST_0EEESU_EEEEEENS4_6LayoutINS5_IJSC_SC_SC_EEENS5_IJNSA_ILi0EEESZ_SZ_EEEEENS5_IJNS4_10UnderscoreES12_S12_EEEEENS4_18SM100_TMA_2SM_LOADENS4_14ComposedLayoutINS4_7SwizzleILi2ELi4ELi3EEENS4_18smem_ptr_flag_bitsILi8EEENSX_INS5_IJNSA_ILi8EEESH_EEENS5_IJSH_SC_EEEEEEEvNS4_8identityES15_S1F_vS1G_EENS_8epilogue10collective18CollectiveEpilogueINS1I_23Sm100TmaWarpSpecializedILi4ELi2ELi32ELb0ELb0EEEJNS5_IJSH_SG_SH_EEENS5_IJNSX_ISH_SC_EENSX_INS5_IJNSA_ILi32EEESB_EEENS5_IJSC_SF_EEEEEEEESJ_SK_SJ_SK_NS1I_6fusion15FusionCallbacksIS1M_NS1U_23LinCombPerRowBiasEltActINS1I_6thread4ReLuESJ_fSJ_SJ_fLi16ELNS_15FloatRoundStyleE2EEES1N_S1T_JEEENS4_5SM1004TMEM4LOAD26SM100_TMEM_LOAD_32dp32b32xENS4_13SM90_TMA_LOADENS16_INS17_ILi1ELi4ELi3EEES1A_NSX_INS5_IJS1B_S1P_EEENS5_IJS1P_SC_EEEEEEENS4_39AutoVectorizingCopyWithAssumedAlignmentILi128EEENS4_14SM90_TMA_STOREES2B_S2D_S2D_EEEvvEEEEvNT_6ParamsE) ;  /* 0xffffff4802bc7950 */ /* 0x000fea0003c3ffff */
        .weak           $__internal_1_$__cuda_sm10x_tcgen05_guardrail_trap_phase_invalid_during_alloc
        .type           $__internal_1_$__cuda_sm10x_tcgen05_guardrail_trap_phase_invalid_during_alloc,@function
        .size           $__internal_1_$__cuda_sm10x_tcgen05_guardrail_trap_phase_invalid_during_alloc,($__internal_2_$__cuda_sm10x_tcgen05_guardrail_trap_unallocated_columns_being_dealloced - $__internal_1_$__cuda_sm10x_tcgen05_guardrail_trap_phase_invalid_during_alloc)
$__internal_1_$__cuda_sm10x_tcgen05_guardrail_trap_phase_invalid_during_alloc:
[----:B------:R-:W-:Y:S05]  /*b510*/  BPT.TRAP 0x1 ;  /* 0x000000040000795c */ /* 0x000fea0000300000 */
[----:B------:R-:W-:-:S04]  /*b520*/  MOV R3, 0x0 ;  /* 0x0000000000037802 */ /* 0x000fc80000000f00 */
[----:B------:R-:W-:Y:S05]  /*b530*/  RET.REL.NODEC R2 `(_ZN7cutlass13device_kernelINS_4gemm6kernel13GemmUniversalIN4cute5tupleIJiiiiEEENS1_10collective13CollectiveMmaINS1_35MainloopSm100TmaUmmaWarpSpecializedILi16ELi2ELi4ENS5_IJNS4_1CILi2EEENSA_ILi1EEESC_EEEEENS5_IJNSA_ILi128EEENSA_ILi256EEENSA_ILi64EEEEEENS_12float_e4m3_tENS5_IJlSC_lEEESJ_SK_NS4_8TiledMMAINS4_8MMA_AtomIJNS4_10MMA_TraitsINS4_25SM100_MMA_F8F6F4_2x1SM_SSEJSJ_SJ_fSF_SG_NS4_17integral_constantINS4_4UMMA5MajorELSR_0EEESS_NSP_INSQ_7ScaleInELST_0EEESU_EEEEEENS4_6LayoutINS5_IJSC_SC_SC_EEENS5_IJNSA_ILi0EEESZ_SZ_EEEEENS5_IJNS4_10UnderscoreES12_S12_EEEEENS4_18SM100_TMA_2SM_LOADENS4_14ComposedLayoutINS4_7SwizzleILi2ELi4ELi3EEENS4_18smem_ptr_flag_bitsILi8EEENSX_INS5_IJNSA_ILi8EEESH_EEENS5_IJSH_SC_EEEEEEEvNS4_8identityES15_S1F_vS1G_EENS_8epilogue10collective18CollectiveEpilogueINS1I_23Sm100TmaWarpSpecializedILi4ELi2ELi32ELb0ELb0EEEJNS5_IJSH_SG_SH_EEENS5_IJNSX_ISH_SC_EENSX_INS5_IJNSA_ILi32EEESB_EEENS5_IJSC_SF_EEEEEEEESJ_SK_SJ_SK_NS1I_6fusion15FusionCallbacksIS1M_NS1U_23LinCombPerRowBiasEltActINS1I_6thread4ReLuESJ_fSJ_SJ_fLi16ELNS_15FloatRoundStyleE2EEES1N_S1T_JEEENS4_5SM1004TMEM4LOAD26SM100_TMEM_LOAD_32dp32b32xENS4_13SM90_TMA_LOADENS16_INS17_ILi1ELi4ELi3EEES1A_NSX_INS5_IJS1B_S1P_EEENS5_IJS1P_SC_EEEEEEENS4_39AutoVectorizingCopyWithAssumedAlignmentILi128EEENS4_14SM90_TMA_STOREES2B_S2D_S2D_EEEvvEEEEvNT_6ParamsE) ;  /* 0xffffff4802b07950 */ /* 0x000fea0003c3ffff */
        .weak           $__internal_2_$__cuda_sm10x_tcgen05_guardrail_trap_unallocated_columns_being_dealloced
        .type           $__internal_2_$__cuda_sm10x_tcgen05_guardrail_trap_unallocated_columns_being_dealloced,@function
        .size           $__internal_2_$__cuda_sm10x_tcgen05_guardrail_trap_unallocated_columns_being_dealloced,(.L_x_230 - $__internal_2_$__cuda_sm10x_tcgen05_guardrail_trap_unallocated_columns_being_dealloced)
$__internal_2_$__cuda_sm10x_tcgen05_guardrail_trap_unallocated_columns_being_dealloced:
[----:B------:R-:W-:Y:S05]  /*b540*/  BPT.TRAP 0x1 ;  /* 0x000000040000795c */ /* 0x000fea0000300000 */
[----:B------:R-:W-:-:S04]  /*b550*/  HFMA2 R3, -RZ, RZ, 0, 0 ;  /* 0x00000000ff037431 */ /* 0x000fc800000001ff */
[----:B------:R-:W-:Y:S05]  /*b560*/  RET.REL.NODEC R2 `(_ZN7cutlass13device_kernelINS_4gemm6kernel13GemmUniversalIN4cute5tupleIJiiiiEEENS1_10collective13CollectiveMmaINS1_35MainloopSm100TmaUmmaWarpSpecializedILi16ELi2ELi4ENS5_IJNS4_1CILi2EEENSA_ILi1EEESC_EEEEENS5_IJNSA_ILi128EEENSA_ILi256EEENSA_ILi64EEEEEENS_12float_e4m3_tENS5_IJlSC_lEEESJ_SK_NS4_8TiledMMAINS4_8MMA_AtomIJNS4_10MMA_TraitsINS4_25SM100_MMA_F8F6F4_2x1SM_SSEJSJ_SJ_fSF_SG_NS4_17integral_constantINS4_4UMMA5MajorELSR_0EEESS_NSP_INSQ_7ScaleInELST_0EEESU_EEEEEENS4_6LayoutINS5_IJSC_SC_SC_EEENS5_IJNSA_ILi0EEESZ_SZ_EEEEENS5_IJNS4_10UnderscoreES12_S12_EEEEENS4_18SM100_TMA_2SM_LOADENS4_14ComposedLayoutINS4_7SwizzleILi2ELi4ELi3EEENS4_18smem_ptr_flag_bitsILi8EEENSX_INS5_IJNSA_ILi8EEESH_EEENS5_IJSH_SC_EEEEEEEvNS4_8identityES15_S1F_vS1G_EENS_8epilogue10collective18CollectiveEpilogueINS1I_23Sm100TmaWarpSpecializedILi4ELi2ELi32ELb0ELb0EEEJNS5_IJSH_SG_SH_EEENS5_IJNSX_ISH_SC_EENSX_INS5_IJNSA_ILi32EEESB_EEENS5_IJSC_SF_EEEEEEEESJ_SK_SJ_SK_NS1I_6fusion15FusionCallbacksIS1M_NS1U_23LinCombPerRowBiasEltActINS1I_6thread4ReLuESJ_fSJ_SJ_fLi16ELNS_15FloatRoundStyleE2EEES1N_S1T_JEEENS4_5SM1004TMEM4LOAD26SM100_TMEM_LOAD_32dp32b32xENS4_13SM90_TMA_LOADENS16_INS17_ILi1ELi4ELi3EEES1A_NSX_INS5_IJS1B_S1P_EEENS5_IJS1P_SC_EEEEEEENS4_39AutoVectorizingCopyWithAssumedAlignmentILi128EEENS4_14SM90_TMA_STOREES2B_S2D_S2D_EEEvvEEEEvNT_6ParamsE) ;  /* 0xffffff4802a47950 */ /* 0x000fea0003c3ffff */
.L_x_229:
[----:B------:R-:W-:-:S00]  /*b570*/  BRA `(.L_x_229) ;  /* 0xfffffffc00fc7947 */ /* 0x000fc0000383ffff */
[----:B------:R-:W-:-:S00]  /*b580*/  NOP ;  /* 0x0000000000007918 */ /* 0x000fc00000000000 */
[----:B------:R-:W-:-:S00]  /*b590*/  NOP ;  /* 0x0000000000007918 */ /* 0x000fc00000000000 */
[----:B------:R-:W-:-:S00]  /*b5a0*/  NOP ;  /* 0x0000000000007918 */ /* 0x000fc00000000000 */
[----:B------:R-:W-:-:S00]  /*b5b0*/  NOP ;  /* 0x0000000000007918 */ /* 0x000fc00000000000 */
[----:B------:R-:W-:-:S00]  /*b5c0*/  NOP ;  /* 0x0000000000007918 */ /* 0x000fc00000000000 */
[----:B------:R-:W-:-:S00]  /*b5d0*/  NOP ;  /* 0x0000000000007918 */ /* 0x000fc00000000000 */
[----:B------:R-:W-:-:S00]  /*b5e0*/  NOP ;  /* 0x0000000000007918 */ /* 0x000fc00000000000 */
[----:B------:R-:W-:-:S00]  /*b5f0*/  NOP ;  /* 0x0000000000007918 */ /* 0x000fc00000000000 */
.L_x_230:


//--------------------- .nv.global.init           --------------------------
	.section	.nv.global.init,"aw",@progbits
.nv.global.init:
	.type		$str$27,@object
	.size		$str$27,($str$28 - $str$27)
$str$27:
        /*0000*/ 	.byte	0x28, 0x61, 0x64, 0x64, 0x72, 0x65, 0x73, 0x73, 0x20, 0x26, 0x20, 0x6d, 0x61, 0x73, 0x6b, 0x29
        /*0010*/ 	.byte	0x20, 0x3d, 0x3d, 0x20, 0x30, 0x00
	.type		$str$28,@object
	.size		$str$28,($str$26 - $str$28)
$str$28:
        /*0016*/ 	.byte	0x2f, 0x74, 0x6d, 0x70, 0x2f, 0x63, 0x75, 0x74, 0x6c, 0x61, 0x73, 0x73, 0x5f, 0x73, 0x77, 0x65
        /*0026*/ 	.byte	0x65, 0x70, 0x5f, 0x73, 0x72, 0x63, 0x2f, 0x69, 0x6e, 0x63, 0x6c, 0x75, 0x64, 0x65, 0x2f, 0x63
        /*0036*/ 	.byte	0x75, 0x74, 0x65, 0x2f, 0x70, 0x6f, 0x69, 0x6e, 0x74, 0x65, 0x72, 0x5f, 0x66, 0x6c, 0x61, 0x67
        /*0046*/ 	.byte	0x67, 0x65, 0x64, 0x2e, 0x68, 0x70, 0x70, 0x00
	.type		$str$26,@object
	.size		$str$26,($str$25 - $str$26)
$str$26:
        /*004e*/ 	.byte	0x2f, 0x74, 0x6d, 0x70, 0x2f, 0x63, 0x75, 0x74, 0x6c, 0x61, 0x73, 0x73, 0x5f, 0x73, 0x77, 0x65
        /*005e*/ 	.byte	0x65, 0x70, 0x5f, 0x73, 0x72, 0x63, 0x2f, 0x69, 0x6e, 0x63, 0x6c, 0x75, 0x64, 0x65, 0x2f, 0x63
        /*006e*/ 	.byte	0x75, 0x74, 0x65, 0x2f, 0x61, 0x74, 0x6f, 0x6d, 0x2f, 0x63, 0x6f, 0x70, 0x79, 0x5f, 0x74, 0x72
        /*007e*/ 	.byte	0x61, 0x69, 0x74, 0x73, 0x5f, 0x73, 0x6d, 0x31, 0x30, 0x30, 0x2e, 0x68, 0x70, 0x70, 0x00
	.type		$str$25,@object
	.size		$str$25,(__unnamed_1 - $str$25)
$str$25:
        /*008d*/ 	.byte	0x28, 0x28, 0x75, 0x69, 0x6e, 0x74, 0x33, 0x32, 0x5f, 0x74, 0x28, 0x74, 0x68, 0x72, 0x65, 0x61
        /*009d*/ 	.byte	0x64, 0x49, 0x64, 0x78, 0x2e, 0x78, 0x29, 0x20, 0x2f, 0x20, 0x33, 0x32, 0x29, 0x20, 0x25, 0x20
        /*00ad*/ 	.byte	0x34, 0x29, 0x20, 0x3d, 0x3d, 0x20, 0x28, 0x28, 0x28, 0x74, 0x6d, 0x65, 0x6d, 0x5f, 0x61, 0x64
        /*00bd*/ 	.byte	0x64, 0x72, 0x20, 0x3e, 0x3e, 0x20, 0x31, 0x36, 0x29, 0x20, 0x2f, 0x20, 0x33, 0x32, 0x29, 0x20
        /*00cd*/ 	.byte	0x25, 0x20, 0x34, 0x29, 0x00
	.type		__unnamed_1,@object
	.size		__unnamed_1,(__unnamed_2 - __unnamed_1)
__unnamed_1:
        /*00d2*/ 	.byte	0x61, 0x75, 0x74, 0x6f, 0x20, 0x63, 0x75, 0x74, 0x65, 0x3a, 0x3a, 0x61, 0x73, 0x5f, 0x70, 0x6f
        /* <DEDUP_REMOVED lines=24> */
        /*0262*/ 	.byte	0x3a, 0x3a, 0x43, 0x3c, 0x34, 0x30, 0x39, 0x36, 0x3e, 0x3e, 0x3e, 0x3e, 0x5d, 0x00
	.type		__unnamed_2,@object
	.size		__unnamed_2,(__unnamed_3 - __unnamed_2)
__unnamed_2:
        /* <DEDUP_REMOVED lines=26> */
	.type		__unnamed_3,@object
	.size		__unnamed_3,(.L_3 - __unnamed_3)
__unnamed_3:
        /* <DEDUP_REMOVED lines=40> */
        /*068e*/ 	.byte	0x74, 0x65, 0x3a, 0x3a, 0x43, 0x3c, 0x30, 0x3e, 0x3e, 0x3e, 0x3e, 0x5d, 0x00
.L_3:


//--------------------- .nv.shared._ZN7cutlass13device_kernelINS_4gemm6kernel13GemmUniversalIN4cute5tupleIJiiiiEEENS1_10collective13CollectiveMmaINS1_35MainloopSm100TmaUmmaWarpSpecializedILi16ELi2ELi4ENS5_IJNS4_1CILi2EEENSA_ILi1EEESC_EEEEENS5_IJNSA_ILi128EEENSA_ILi256EEENSA_ILi64EEEEEENS_12float_e4m3_tENS5_IJlSC_lEEESJ_SK_NS4_8TiledMMAINS4_8MMA_AtomIJNS4_10MMA_TraitsINS4_25SM100_MMA_F8F6F4_2x1SM_SSEJSJ_SJ_fSF_SG_NS4_17integral_constantINS4_4UMMA5MajorELSR_0EEESS_NSP_INSQ_7ScaleInELST_0EEESU_EEEEEENS4_6LayoutINS5_IJSC_SC_SC_EEENS5_IJNSA_ILi0EEESZ_SZ_EEEEENS5_IJNS4_10UnderscoreES12_S12_EEEEENS4_18SM100_TMA_2SM_LOADENS4_14ComposedLayoutINS4_7SwizzleILi2ELi4ELi3EEENS4_18smem_ptr_flag_bitsILi8EEENSX_INS5_IJNSA_ILi8EEESH_EEENS5_IJSH_SC_EEEEEEEvNS4_8identityES15_S1F_vS1G_EENS_8epilogue10collective18CollectiveEpilogueINS1I_23Sm100TmaWarpSpecializedILi4ELi2ELi32ELb0ELb0EEEJNS5_IJSH_SG_SH_EEENS5_IJNSX_ISH_SC_EENSX_INS5_IJNSA_ILi32EEESB_EEENS5_IJSC_SF_EEEEEEEESJ_SK_SJ_SK_NS1I_6fusion15FusionCallbacksIS1M_NS1U_23LinCombPerRowBiasEltActINS1I_6thread4ReLuESJ_fSJ_SJ_fLi16ELNS_15FloatRoundStyleE2EEES1N_S1T_JEEENS4_5SM1004TMEM4LOAD26SM100_TMEM_LOAD_32dp32b32xENS4_13SM90_TMA_LOADENS16_INS17_ILi1ELi4ELi3EEES1A_NSX_INS5_IJS1B_S1P_EEENS5_IJS1P_SC_EEEEEEENS4_39AutoVectorizingCopyWithAssumedAlignmentILi128EEENS4_14SM90_TMA_STOREES2B_S2D_S2D_EEEvvEEEEvNT_6ParamsE --------------------------
	.section	.nv.shared._ZN7cutlass13device_kernelINS_4gemm6kernel13GemmUniversalIN4cute5tupleIJiiiiEEENS1_10collective13CollectiveMmaINS1_35MainloopSm100TmaUmmaWarpSpecializedILi16ELi2ELi4ENS5_IJNS4_1CILi2EEENSA_ILi1EEESC_EEEEENS5_IJNSA_ILi128EEENSA_ILi256EEENSA_ILi64EEEEEENS_12float_e4m3_tENS5_IJlSC_lEEESJ_SK_NS4_8TiledMMAINS4_8MMA_AtomIJNS4_10MMA_TraitsINS4_25SM100_MMA_F8F6F4_2x1SM_SSEJSJ_SJ_fSF_SG_NS4_17integral_constantINS4_4UMMA5MajorELSR_0EEESS_NSP_INSQ_7ScaleInELST_0EEESU_EEEEEENS4_6LayoutINS5_IJSC_SC_SC_EEENS5_IJNSA_ILi0EEESZ_SZ_EEEEENS5_IJNS4_10UnderscoreES12_S12_EEEEENS4_18SM100_TMA_2SM_LOADENS4_14ComposedLayoutINS4_7SwizzleILi2ELi4ELi3EEENS4_18smem_ptr_flag_bitsILi8EEENSX_INS5_IJNSA_ILi8EEESH_EEENS5_IJSH_SC_EEEEEEEvNS4_8identityES15_S1F_vS1G_EENS_8epilogue10collective18CollectiveEpilogueINS1I_23Sm100TmaWarpSpecializedILi4ELi2ELi32ELb0ELb0EEEJNS5_IJSH_SG_SH_EEENS5_IJNSX_ISH_SC_EENSX_INS5_IJNSA_ILi32EEESB_EEENS5_IJSC_SF_EEEEEEEESJ_SK_SJ_SK_NS1I_6fusion15FusionCallbacksIS1M_NS1U_23LinCombPerRowBiasEltActINS1I_6thread4ReLuESJ_fSJ_SJ_fLi16ELNS_15FloatRoundStyleE2EEES1N_S1T_JEEENS4_5SM1004TMEM4LOAD26SM100_TMEM_LOAD_32dp32b32xENS4_13SM90_TMA_LOADENS16_INS17_ILi1ELi4ELi3EEES1A_NSX_INS5_IJS1B_S1P_EEENS5_IJS1P_SC_EEEEEEENS4_39AutoVectorizingCopyWithAssumedAlignmentILi128EEENS4_14SM90_TMA_STOREES2B_S2D_S2D_EEEvvEEEEvNT_6ParamsE,"aw",@nobits
	.sectionflags	@""
	.align	16
	.zero		1024


//--------------------- .nv.shared.reserved.0     --------------------------
	.section	.nv.shared.reserved.0,"aw",@nobits
	.weak		__nv_reservedSMEM_offset_0_alias
	.size		__nv_reservedSMEM_offset_0_alias, 0, 64
	.other		__nv_reservedSMEM_offset_0_alias,@"STO_CUDA_RESERVED_SHARED STV_DEFAULT"
__nv_reservedSMEM_offset_0_alias:
	.zero		0
.nv.shared.reserved.0:
	.zero		64
	.weak		__nv_reservedSMEM_tcgen05_partition
	.type		__nv_reservedSMEM_tcgen05_partition,@object
	.size		__nv_reservedSMEM_tcgen05_partition,(.L_0 - __nv_reservedSMEM_tcgen05_partition)
__nv_reservedSMEM_tcgen05_partition:
	.zero		32
.L_0:


//--------------------- .nv.global                --------------------------
	.section	.nv.global,"aw",@nobits
.nv.global:
	.type		_ZN39_INTERNAL_0999863e_4_k_cu_8456f2ae_29364cute1_E,@object
	.size		_ZN39_INTERNAL_0999863e_4_k_cu_8456f2ae_29364cute1_E,(_ZN39_INTERNAL_0999863e_4_k_cu_8456f2ae_29364cuda3std3__45__cpo6cbeginE - _ZN39_INTERNAL_0999863e_4_k_cu_8456f2ae_29364cute1_E)
_ZN39_INTERNAL_0999863e_4_k_cu_8456f2ae_29364cute1_E:
	.zero		1
	.type		_ZN39_INTERNAL_0999863e_4_k_cu_8456f2ae_29364cuda3std3__45__cpo6cbeginE,@object
	.size		_ZN39_INTERNAL_0999863e_4_k_cu_8456f2ae_29364cuda3std3__45__cpo6cbeginE,(_ZN39_INTERNAL_0999863e_4_k_cu_8456f2ae_29364cuda3std3__48in_placeE - _ZN39_INTERNAL_0999863e_4_k_cu_8456f2ae_29364cuda3std3__45__cpo6cbeginE)
_ZN39_INTERNAL_0999863e_4_k_cu_8456f2ae_29364cuda3std3__45__cpo6cbeginE:
	.zero		1
	.type		_ZN39_INTERNAL_0999863e_4_k_cu_8456f2ae_29364cuda3std3__48in_placeE,@object
	.size		_ZN39_INTERNAL_0999863e_4_k_cu_8456f2ae_29364cuda3std3__48in_placeE,(_ZN39_INTERNAL_0999863e_4_k_cu_8456f2ae_29364cuda3std6ranges3__45__cpo9iter_moveE - _ZN39_INTERNAL_0999863e_4_k_cu_8456f2ae_29364cuda3std3__48in_placeE)
_ZN39_INTERNAL_0999863e_4_k_cu_8456f2ae_29364cuda3std3__48in_placeE:
	.zero		1
	.type		_ZN39_INTERNAL_0999863e_4_k_cu_8456f2ae_29364cuda3std6ranges3__45__cpo9iter_moveE,@object
	.size		_ZN39_INTERNAL_0999863e_4_k_cu_8456f2ae_29364cuda3std6ranges3__45__cpo9iter_moveE,(_ZN39_INTERNAL_0999863e_4_k_cu_8456f2ae_29364cuda3std3__45__cpo5beginE - _ZN39_INTERNAL_0999863e_4_k_cu_8456f2ae_29364cuda3std6ranges3__45__cpo9iter_moveE)
_ZN39_INTERNAL_0999863e_4_k_cu_8456f2ae_29364cuda3std6ranges3__45__cpo9iter_moveE:
	.zero		1
	.type		_ZN39_INTERNAL_0999863e_4_k_cu_8456f2ae_29364cuda3std3__45__cpo5beginE,@object
	.size		_ZN39_INTERNAL_0999863e_4_k_cu_8456f2ae_29364cuda3std3__45__cpo5beginE,(_ZN39_INTERNAL_0999863e_4_k_cu_8456f2ae_29364cuda3std3__441_GLOBAL__N__0999863e_4_k_cu_8456f2ae_29366ignoreE - _ZN39_INTERNAL_0999863e_4_k_cu_8456f2ae_29364cuda3std3__45__cpo5beginE)
_ZN39_INTERNAL_0999863e_4_k_cu_8456f2ae_29364cuda3std3__45__cpo5beginE:
	.zero		1
	.type		_ZN39_INTERNAL_0999863e_4_k_cu_8456f2ae_29364cuda3std3__441_GLOBAL__N__0999863e_4_k_cu_8456f2ae_29366ignoreE,@object
	.size		_ZN39_INTERNAL_0999863e_4_k_cu_8456f2ae_29364cuda3std3__441_GLOBAL__N__0999863e_4_k_cu_8456f2ae_29366ignoreE,(_ZN39_INTERNAL_0999863e_4_k_cu_8456f2ae_29364cute7productE - _ZN39_INTERNAL_0999863e_4_k_cu_8456f2ae_29364cuda3std3__441_GLOBAL__N__0999863e_4_k_cu_8456f2ae_29366ignoreE)
_ZN39_INTERNAL_0999863e_4_k_cu_8456f2ae_29364cuda3std3__441_GLOBAL__N__0999863e_4_k_cu_8456f2ae_29366ignoreE:
	.zero		1
	.type		_ZN39_INTERNAL_0999863e_4_k_cu_8456f2ae_29364cute7productE,@object
	.size		_ZN39_INTERNAL_0999863e_4_k_cu_8456f2ae_29364cute7productE,(_ZN39_INTERNAL_0999863e_4_k_cu_8456f2ae_29364cuda3std3__45__cpo3endE - _ZN39_INTERNAL_0999863e_4_k_cu_8456f2ae_29364cute7productE)
_ZN39_INTERNAL_0999863e_4_k_cu_8456f2ae_29364cute7productE:
	.zero		1
	.type		_ZN39_INTERNAL_0999863e_4_k_cu_8456f2ae_29364cuda3std3__45__cpo3endE,@object
	.size		_ZN39_INTERNAL_0999863e_4_k_cu_8456f2ae_29364cuda3std3__45__cpo3endE,(_ZN39_INTERNAL_0999863e_4_k_cu_8456f2ae_29364cuda3std3__419piecewise_constructE - _ZN39_INTERNAL_0999863e_4_k_cu_8456f2ae_29364cuda3std3__45__cpo3endE)
_ZN39_INTERNAL_0999863e_4_k_cu_8456f2ae_29364cuda3std3__45__cpo3endE:
	.zero		1
	.type		_ZN39_INTERNAL_0999863e_4_k_cu_8456f2ae_29364cuda3std3__419piecewise_constructE,@object
	.size		_ZN39_INTERNAL_0999863e_4_k_cu_8456f2ae_29364cuda3std3__419piecewise_constructE,(_ZN39_INTERNAL_0999863e_4_k_cu_8456f2ae_29364cuda3std3__45__cpo4cendE - _ZN39_INTERNAL_0999863e_4_k_cu_8456f2ae_29364cuda3std3__419piecewise_constructE)
_ZN39_INTERNAL_0999863e_4_k_cu_8456f2ae_29364cuda3std3__419piecewise_constructE:
	.zero		1
	.type		_ZN39_INTERNAL_0999863e_4_k_cu_8456f2ae_29364cuda3std3__45__cpo4cendE,@object
	.size		_ZN39_INTERNAL_0999863e_4_k_cu_8456f2ae_29364cuda3std3__45__cpo4cendE,(_ZN39_INTERNAL_0999863e_4_k_cu_8456f2ae_29364cuda3std6ranges3__45__cpo4swapE - _ZN39_INTERNAL_0999863e_4_k_cu_8456f2ae_29364cuda3std3__45__cpo4cendE)
_ZN39_INTERNAL_0999863e_4_k_cu_8456f2ae_29364cuda3std3__45__cpo4cendE:
	.zero		1
	.type		_ZN39_INTERNAL_0999863e_4_k_cu_8456f2ae_29364cuda3std6ranges3__45__cpo4swapE,@object
	.size		_ZN39_INTERNAL_0999863e_4_k_cu_8456f2ae_29364cuda3std6ranges3__45__cpo4swapE,(.L_11 - _ZN39_INTERNAL_0999863e_4_k_cu_8456f2ae_29364cuda3std6ranges3__45__cpo4swapE)
_ZN39_INTERNAL_0999863e_4_k_cu_8456f2ae_29364cuda3std6ranges3__45__cpo4swapE:
	.zero		1
.L_11:


//--------------------- .nv.constant0._ZN7cutlass13device_kernelINS_4gemm6kernel13GemmUniversalIN4cute5tupleIJiiiiEEENS1_10collective13CollectiveMmaINS1_35MainloopSm100TmaUmmaWarpSpecializedILi16ELi2ELi4ENS5_IJNS4_1CILi2EEENSA_ILi1EEESC_EEEEENS5_IJNSA_ILi128EEENSA_ILi256EEENSA_ILi64EEEEEENS_12float_e4m3_tENS5_IJlSC_lEEESJ_SK_NS4_8TiledMMAINS4_8MMA_AtomIJNS4_10MMA_TraitsINS4_25SM100_MMA_F8F6F4_2x1SM_SSEJSJ_SJ_fSF_SG_NS4_17integral_constantINS4_4UMMA5MajorELSR_0EEESS_NSP_INSQ_7ScaleInELST_0EEESU_EEEEEENS4_6LayoutINS5_IJSC_SC_SC_EEENS5_IJNSA_ILi0EEESZ_SZ_EEEEENS5_IJNS4_10UnderscoreES12_S12_EEEEENS4_18SM100_TMA_2SM_LOADENS4_14ComposedLayoutINS4_7SwizzleILi2ELi4ELi3EEENS4_18smem_ptr_flag_bitsILi8EEENSX_INS5_IJNSA_ILi8EEESH_EEENS5_IJSH_SC_EEEEEEEvNS4_8identityES15_S1F_vS1G_EENS_8epilogue10collective18CollectiveEpilogueINS1I_23Sm100TmaWarpSpecializedILi4ELi2ELi32ELb0ELb0EEEJNS5_IJSH_SG_SH_EEENS5_IJNSX_ISH_SC_EENSX_INS5_IJNSA_ILi32EEESB_EEENS5_IJSC_SF_EEEEEEEESJ_SK_SJ_SK_NS1I_6fusion15FusionCallbacksIS1M_NS1U_23LinCombPerRowBiasEltActINS1I_6thread4ReLuESJ_fSJ_SJ_fLi16ELNS_15FloatRoundStyleE2EEES1N_S1T_JEEENS4_5SM1004TMEM4LOAD26SM100_TMEM_LOAD_32dp32b32xENS4_13SM90_TMA_LOADENS16_INS17_ILi1ELi4ELi3EEES1A_NSX_INS5_IJS1B_S1P_EEENS5_IJS1P_SC_EEEEEEENS4_39AutoVectorizingCopyWithAssumedAlignmentILi128EEENS4_14SM90_TMA_STOREES2B_S2D_S2D_EEEvvEEEEvNT_6ParamsE --------------------------
	.section	.nv.constant0._ZN7cutlass13device_kernelINS_4gemm6kernel13GemmUniversalIN4cute5tupleIJiiiiEEENS1_10collective13CollectiveMmaINS1_35MainloopSm100TmaUmmaWarpSpecializedILi16ELi2ELi4ENS5_IJNS4_1CILi2EEENSA_ILi1EEESC_EEEEENS5_IJNSA_ILi128EEENSA_ILi256EEENSA_ILi64EEEEEENS_12float_e4m3_tENS5_IJlSC_lEEESJ_SK_NS4_8TiledMMAINS4_8MMA_AtomIJNS4_10MMA_TraitsINS4_25SM100_MMA_F8F6F4_2x1SM_SSEJSJ_SJ_fSF_SG_NS4_17integral_constantINS4_4UMMA5MajorELSR_0EEESS_NSP_INSQ_7ScaleInELST_0EEESU_EEEEEENS4_6LayoutINS5_IJSC_SC_SC_EEENS5_IJNSA_ILi0EEESZ_SZ_EEEEENS5_IJNS4_10UnderscoreES12_S12_EEEEENS4_18SM100_TMA_2SM_LOADENS4_14ComposedLayoutINS4_7SwizzleILi2ELi4ELi3EEENS4_18smem_ptr_flag_bitsILi8EEENSX_INS5_IJNSA_ILi8EEESH_EEENS5_IJSH_SC_EEEEEEEvNS4_8identityES15_S1F_vS1G_EENS_8epilogue10collective18CollectiveEpilogueINS1I_23Sm100TmaWarpSpecializedILi4ELi2ELi32ELb0ELb0EEEJNS5_IJSH_SG_SH_EEENS5_IJNSX_ISH_SC_EENSX_INS5_IJNSA_ILi32EEESB_EEENS5_IJSC_SF_EEEEEEEESJ_SK_SJ_SK_NS1I_6fusion15FusionCallbacksIS1M_NS1U_23LinCombPerRowBiasEltActINS1I_6thread4ReLuESJ_fSJ_SJ_fLi16ELNS_15FloatRoundStyleE2EEES1N_S1T_JEEENS4_5SM1004TMEM4LOAD26SM100_TMEM_LOAD_32dp32b32xENS4_13SM90_TMA_LOADENS16_INS17_ILi1ELi4ELi3EEES1A_NSX_INS5_IJS1B_S1P_EEENS5_IJS1P_SC_EEEEEEENS4_39AutoVectorizingCopyWithAssumedAlignmentILi128EEENS4_14SM90_TMA_STOREES2B_S2D_S2D_EEEvvEEEEvNT_6ParamsE,"a",@progbits
	.sectionflags	@""
	.align	4
.nv.constant0._ZN7cutlass13device_kernelINS_4gemm6kernel13GemmUniversalIN4cute5tupleIJiiiiEEENS1_10collective13CollectiveMmaINS1_35MainloopSm100TmaUmmaWarpSpecializedILi16ELi2ELi4ENS5_IJNS4_1CILi2EEENSA_ILi1EEESC_EEEEENS5_IJNSA_ILi128EEENSA_ILi256EEENSA_ILi64EEEEEENS_12float_e4m3_tENS5_IJlSC_lEEESJ_SK_NS4_8TiledMMAINS4_8MMA_AtomIJNS4_10MMA_TraitsINS4_25SM100_MMA_F8F6F4_2x1SM_SSEJSJ_SJ_fSF_SG_NS4_17integral_constantINS4_4UMMA5MajorELSR_0EEESS_NSP_INSQ_7ScaleInELST_0EEESU_EEEEEENS4_6LayoutINS5_IJSC_SC_SC_EEENS5_IJNSA_ILi0EEESZ_SZ_EEEEENS5_IJNS4_10UnderscoreES12_S12_EEEEENS4_18SM100_TMA_2SM_LOADENS4_14ComposedLayoutINS4_7SwizzleILi2ELi4ELi3EEENS4_18smem_ptr_flag_bitsILi8EEENSX_INS5_IJNSA_ILi8EEESH_EEENS5_IJSH_SC_EEEEEEEvNS4_8identityES15_S1F_vS1G_EENS_8epilogue10collective18CollectiveEpilogueINS1I_23Sm100TmaWarpSpecializedILi4ELi2ELi32ELb0ELb0EEEJNS5_IJSH_SG_SH_EEENS5_IJNSX_ISH_SC_EENSX_INS5_IJNSA_ILi32EEESB_EEENS5_IJSC_SF_EEEEEEEESJ_SK_SJ_SK_NS1I_6fusion15FusionCallbacksIS1M_NS1U_23LinCombPerRowBiasEltActINS1I_6thread4ReLuESJ_fSJ_SJ_fLi16ELNS_15FloatRoundStyleE2EEES1N_S1T_JEEENS4_5SM1004TMEM4LOAD26SM100_TMEM_LOAD_32dp32b32xENS4_13SM90_TMA_LOADENS16_INS17_ILi1ELi4ELi3EEES1A_NSX_INS5_IJS1B_S1P_EEENS5_IJS1P_SC_EEEEEEENS4_39AutoVectorizingCopyWithAssumedAlignmentILi128EEENS4_14SM90_TMA_STOREES2B_S2D_S2D_EEEvvEEEEvNT_6ParamsE:
	.zero		2944


//--------------------- SYMBOLS --------------------------

	.type		.nv.reservedSmem.offset0,@object
	.size		.nv.reservedSmem.offset0,0x4
	.type		.nv.reservedSmem.cap,@object
	.size		.nv.reservedSmem.cap,0x4
	.type		__assertfail,@function
